//
// Generated by NVIDIA NVVM Compiler
//
// Compiler Build ID: CL-36424714
// Cuda compilation tools, release 13.0, V13.0.88
// Based on NVVM 20.0.0
//

.version 9.0
.target sm_100
.address_size 64

	// .globl	_Z22tokenizeAndEmbedKernelP4PostPfi

.visible .entry _Z22tokenizeAndEmbedKernelP4PostPfi(
	.param .u64 .ptr .align 1 _Z22tokenizeAndEmbedKernelP4PostPfi_param_0,
	.param .u64 .ptr .align 1 _Z22tokenizeAndEmbedKernelP4PostPfi_param_1,
	.param .u32 _Z22tokenizeAndEmbedKernelP4PostPfi_param_2
)
{
	.reg .pred 	%p<4>;
	.reg .b16 	%rs<3>;
	.reg .b32 	%r<16>;
	.reg .b32 	%f<3>;
	.reg .b64 	%rd<13>;

	ld.param.u64 	%rd3, [_Z22tokenizeAndEmbedKernelP4PostPfi_param_0];
	ld.param.u64 	%rd4, [_Z22tokenizeAndEmbedKernelP4PostPfi_param_1];
	ld.param.u32 	%r7, [_Z22tokenizeAndEmbedKernelP4PostPfi_param_2];
	mov.u32 	%r8, %ctaid.x;
	mov.u32 	%r9, %ntid.x;
	mov.u32 	%r10, %tid.x;
	mad.lo.s32 	%r1, %r8, %r9, %r10;
	setp.ge.s32 	%p1, %r1, %r7;
	@%p1 bra 	$L__BB0_6;
	cvta.to.global.u64 	%rd5, %rd3;
	mul.wide.s32 	%rd6, %r1, 1028;
	add.s64 	%rd1, %rd5, %rd6;
	shl.b32 	%r2, %r1, 10;
	cvta.to.global.u64 	%rd2, %rd4;
	mov.b32 	%r14, 0;
$L__BB0_2:
	mov.b32 	%r15, 0;
$L__BB0_3:
	mov.u32 	%r4, %r15;
	cvt.u64.u32 	%rd7, %r4;
	add.s64 	%rd8, %rd1, %rd7;
	ld.global.u8 	%rs1, [%rd8];
	setp.ne.s16 	%p2, %rs1, 0;
	add.s32 	%r15, %r4, 1;
	@%p2 bra 	$L__BB0_3;
	setp.ge.u32 	%p3, %r14, %r4;
	@%p3 bra 	$L__BB0_6;
	cvt.u64.u32 	%rd9, %r14;
	add.s64 	%rd10, %rd1, %rd9;
	ld.global.s8 	%rs2, [%rd10];
	cvt.rn.f32.s16 	%f1, %rs2;
	div.rn.f32 	%f2, %f1, 0f437F0000;
	add.s32 	%r13, %r2, %r14;
	mul.wide.s32 	%rd11, %r13, 4;
	add.s64 	%rd12, %rd2, %rd11;
	st.global.f32 	[%rd12], %f2;
	add.s32 	%r14, %r14, 1;
	bra.uni 	$L__BB0_2;
$L__BB0_6:
	ret;

}
	// .globl	_Z16denseLayerKernelPfS_S_S_ii
.visible .entry _Z16denseLayerKernelPfS_S_S_ii(
	.param .u64 .ptr .align 1 _Z16denseLayerKernelPfS_S_S_ii_param_0,
	.param .u64 .ptr .align 1 _Z16denseLayerKernelPfS_S_S_ii_param_1,
	.param .u64 .ptr .align 1 _Z16denseLayerKernelPfS_S_S_ii_param_2,
	.param .u64 .ptr .align 1 _Z16denseLayerKernelPfS_S_S_ii_param_3,
	.param .u32 _Z16denseLayerKernelPfS_S_S_ii_param_4,
	.param .u32 _Z16denseLayerKernelPfS_S_S_ii_param_5
)
{
	.reg .pred 	%p<11>;
	.reg .b32 	%r<38>;
	.reg .b32 	%f<99>;
	.reg .b64 	%rd<33>;

	ld.param.u64 	%rd13, [_Z16denseLayerKernelPfS_S_S_ii_param_0];
	ld.param.u64 	%rd14, [_Z16denseLayerKernelPfS_S_S_ii_param_1];
	ld.param.u64 	%rd11, [_Z16denseLayerKernelPfS_S_S_ii_param_2];
	ld.param.u64 	%rd12, [_Z16denseLayerKernelPfS_S_S_ii_param_3];
	ld.param.u32 	%r24, [_Z16denseLayerKernelPfS_S_S_ii_param_4];
	ld.param.u32 	%r23, [_Z16denseLayerKernelPfS_S_S_ii_param_5];
	cvta.to.global.u64 	%rd1, %rd14;
	cvta.to.global.u64 	%rd2, %rd13;
	mov.u32 	%r25, %ctaid.x;
	mov.u32 	%r26, %ntid.x;
	mov.u32 	%r27, %tid.x;
	mad.lo.s32 	%r1, %r25, %r26, %r27;
	setp.ge.s32 	%p1, %r1, %r24;
	@%p1 bra 	$L__BB1_14;
	cvta.to.global.u64 	%rd15, %rd12;
	cvta.to.global.u64 	%rd16, %rd11;
	ld.global.f32 	%f95, [%rd16];
	mul.wide.s32 	%rd17, %r1, 4;
	add.s64 	%rd3, %rd15, %rd17;
	st.global.f32 	[%rd3], %f95;
	setp.lt.s32 	%p2, %r23, 1;
	@%p2 bra 	$L__BB1_14;
	mul.lo.s32 	%r2, %r23, %r1;
	and.b32  	%r3, %r23, 15;
	setp.lt.u32 	%p3, %r23, 16;
	mov.b32 	%r34, 0;
	@%p3 bra 	$L__BB1_5;
	and.b32  	%r34, %r23, 2147483632;
	neg.s32 	%r32, %r34;
	add.s64 	%rd4, %rd2, 32;
	add.s64 	%rd31, %rd1, 32;
	mov.u32 	%r31, %r2;
$L__BB1_4:
	.pragma "nounroll";
	mul.wide.s32 	%rd18, %r31, 4;
	add.s64 	%rd19, %rd4, %rd18;
	ld.global.f32 	%f11, [%rd19+-32];
	ld.global.f32 	%f12, [%rd31+-32];
	fma.rn.f32 	%f13, %f11, %f12, %f95;
	st.global.f32 	[%rd3], %f13;
	ld.global.f32 	%f14, [%rd19+-28];
	ld.global.f32 	%f15, [%rd31+-28];
	fma.rn.f32 	%f16, %f14, %f15, %f13;
	st.global.f32 	[%rd3], %f16;
	ld.global.f32 	%f17, [%rd19+-24];
	ld.global.f32 	%f18, [%rd31+-24];
	fma.rn.f32 	%f19, %f17, %f18, %f16;
	st.global.f32 	[%rd3], %f19;
	ld.global.f32 	%f20, [%rd19+-20];
	ld.global.f32 	%f21, [%rd31+-20];
	fma.rn.f32 	%f22, %f20, %f21, %f19;
	st.global.f32 	[%rd3], %f22;
	ld.global.f32 	%f23, [%rd19+-16];
	ld.global.f32 	%f24, [%rd31+-16];
	fma.rn.f32 	%f25, %f23, %f24, %f22;
	st.global.f32 	[%rd3], %f25;
	ld.global.f32 	%f26, [%rd19+-12];
	ld.global.f32 	%f27, [%rd31+-12];
	fma.rn.f32 	%f28, %f26, %f27, %f25;
	st.global.f32 	[%rd3], %f28;
	ld.global.f32 	%f29, [%rd19+-8];
	ld.global.f32 	%f30, [%rd31+-8];
	fma.rn.f32 	%f31, %f29, %f30, %f28;
	st.global.f32 	[%rd3], %f31;
	ld.global.f32 	%f32, [%rd19+-4];
	ld.global.f32 	%f33, [%rd31+-4];
	fma.rn.f32 	%f34, %f32, %f33, %f31;
	st.global.f32 	[%rd3], %f34;
	ld.global.f32 	%f35, [%rd19];
	ld.global.f32 	%f36, [%rd31];
	fma.rn.f32 	%f37, %f35, %f36, %f34;
	st.global.f32 	[%rd3], %f37;
	ld.global.f32 	%f38, [%rd19+4];
	ld.global.f32 	%f39, [%rd31+4];
	fma.rn.f32 	%f40, %f38, %f39, %f37;
	st.global.f32 	[%rd3], %f40;
	ld.global.f32 	%f41, [%rd19+8];
	ld.global.f32 	%f42, [%rd31+8];
	fma.rn.f32 	%f43, %f41, %f42, %f40;
	st.global.f32 	[%rd3], %f43;
	ld.global.f32 	%f44, [%rd19+12];
	ld.global.f32 	%f45, [%rd31+12];
	fma.rn.f32 	%f46, %f44, %f45, %f43;
	st.global.f32 	[%rd3], %f46;
	ld.global.f32 	%f47, [%rd19+16];
	ld.global.f32 	%f48, [%rd31+16];
	fma.rn.f32 	%f49, %f47, %f48, %f46;
	st.global.f32 	[%rd3], %f49;
	ld.global.f32 	%f50, [%rd19+20];
	ld.global.f32 	%f51, [%rd31+20];
	fma.rn.f32 	%f52, %f50, %f51, %f49;
	st.global.f32 	[%rd3], %f52;
	ld.global.f32 	%f53, [%rd19+24];
	ld.global.f32 	%f54, [%rd31+24];
	fma.rn.f32 	%f55, %f53, %f54, %f52;
	st.global.f32 	[%rd3], %f55;
	ld.global.f32 	%f56, [%rd19+28];
	ld.global.f32 	%f57, [%rd31+28];
	fma.rn.f32 	%f95, %f56, %f57, %f55;
	st.global.f32 	[%rd3], %f95;
	add.s32 	%r32, %r32, 16;
	add.s32 	%r31, %r31, 16;
	add.s64 	%rd31, %rd31, 64;
	setp.ne.s32 	%p4, %r32, 0;
	@%p4 bra 	$L__BB1_4;
$L__BB1_5:
	setp.eq.s32 	%p5, %r3, 0;
	@%p5 bra 	$L__BB1_14;
	and.b32  	%r11, %r23, 7;
	setp.lt.u32 	%p6, %r3, 8;
	@%p6 bra 	$L__BB1_8;
	add.s32 	%r29, %r34, %r2;
	mul.wide.s32 	%rd20, %r29, 4;
	add.s64 	%rd21, %rd2, %rd20;
	ld.global.f32 	%f58, [%rd21];
	mul.wide.u32 	%rd22, %r34, 4;
	add.s64 	%rd23, %rd1, %rd22;
	ld.global.f32 	%f59, [%rd23];
	fma.rn.f32 	%f60, %f58, %f59, %f95;
	st.global.f32 	[%rd3], %f60;
	ld.global.f32 	%f61, [%rd21+4];
	ld.global.f32 	%f62, [%rd23+4];
	fma.rn.f32 	%f63, %f61, %f62, %f60;
	st.global.f32 	[%rd3], %f63;
	ld.global.f32 	%f64, [%rd21+8];
	ld.global.f32 	%f65, [%rd23+8];
	fma.rn.f32 	%f66, %f64, %f65, %f63;
	st.global.f32 	[%rd3], %f66;
	ld.global.f32 	%f67, [%rd21+12];
	ld.global.f32 	%f68, [%rd23+12];
	fma.rn.f32 	%f69, %f67, %f68, %f66;
	st.global.f32 	[%rd3], %f69;
	ld.global.f32 	%f70, [%rd21+16];
	ld.global.f32 	%f71, [%rd23+16];
	fma.rn.f32 	%f72, %f70, %f71, %f69;
	st.global.f32 	[%rd3], %f72;
	ld.global.f32 	%f73, [%rd21+20];
	ld.global.f32 	%f74, [%rd23+20];
	fma.rn.f32 	%f75, %f73, %f74, %f72;
	st.global.f32 	[%rd3], %f75;
	ld.global.f32 	%f76, [%rd21+24];
	ld.global.f32 	%f77, [%rd23+24];
	fma.rn.f32 	%f78, %f76, %f77, %f75;
	st.global.f32 	[%rd3], %f78;
	ld.global.f32 	%f79, [%rd21+28];
	ld.global.f32 	%f80, [%rd23+28];
	fma.rn.f32 	%f95, %f79, %f80, %f78;
	st.global.f32 	[%rd3], %f95;
	add.s32 	%r34, %r34, 8;
$L__BB1_8:
	setp.eq.s32 	%p7, %r11, 0;
	@%p7 bra 	$L__BB1_14;
	and.b32  	%r14, %r23, 3;
	setp.lt.u32 	%p8, %r11, 4;
	@%p8 bra 	$L__BB1_11;
	add.s32 	%r30, %r34, %r2;
	mul.wide.s32 	%rd24, %r30, 4;
	add.s64 	%rd25, %rd2, %rd24;
	ld.global.f32 	%f81, [%rd25];
	mul.wide.u32 	%rd26, %r34, 4;
	add.s64 	%rd27, %rd1, %rd26;
	ld.global.f32 	%f82, [%rd27];
	fma.rn.f32 	%f83, %f81, %f82, %f95;
	st.global.f32 	[%rd3], %f83;
	ld.global.f32 	%f84, [%rd25+4];
	ld.global.f32 	%f85, [%rd27+4];
	fma.rn.f32 	%f86, %f84, %f85, %f83;
	st.global.f32 	[%rd3], %f86;
	ld.global.f32 	%f87, [%rd25+8];
	ld.global.f32 	%f88, [%rd27+8];
	fma.rn.f32 	%f89, %f87, %f88, %f86;
	st.global.f32 	[%rd3], %f89;
	ld.global.f32 	%f90, [%rd25+12];
	ld.global.f32 	%f91, [%rd27+12];
	fma.rn.f32 	%f95, %f90, %f91, %f89;
	st.global.f32 	[%rd3], %f95;
	add.s32 	%r34, %r34, 4;
$L__BB1_11:
	setp.eq.s32 	%p9, %r14, 0;
	@%p9 bra 	$L__BB1_14;
	mul.wide.u32 	%rd28, %r34, 4;
	add.s64 	%rd32, %rd1, %rd28;
	add.s32 	%r37, %r34, %r2;
	neg.s32 	%r36, %r14;
$L__BB1_13:
	.pragma "nounroll";
	mul.wide.s32 	%rd29, %r37, 4;
	add.s64 	%rd30, %rd2, %rd29;
	ld.global.f32 	%f92, [%rd30];
	ld.global.f32 	%f93, [%rd32];
	fma.rn.f32 	%f95, %f92, %f93, %f95;
	st.global.f32 	[%rd3], %f95;
	add.s64 	%rd32, %rd32, 4;
	add.s32 	%r37, %r37, 1;
	add.s32 	%r36, %r36, 1;
	setp.ne.s32 	%p10, %r36, 0;
	@%p10 bra 	$L__BB1_13;
$L__BB1_14:
	ret;

}
	// .globl	_Z23sigmoidActivationKernelPfi
.visible .entry _Z23sigmoidActivationKernelPfi(
	.param .u64 .ptr .align 1 _Z23sigmoidActivationKernelPfi_param_0,
	.param .u32 _Z23sigmoidActivationKernelPfi_param_1
)
{
	.reg .pred 	%p<2>;
	.reg .b32 	%r<8>;
	.reg .b32 	%f<15>;
	.reg .b64 	%rd<5>;

	ld.param.u64 	%rd1, [_Z23sigmoidActivationKernelPfi_param_0];
	ld.param.u32 	%r2, [_Z23sigmoidActivationKernelPfi_param_1];
	mov.u32 	%r3, %ctaid.x;
	mov.u32 	%r4, %ntid.x;
	mov.u32 	%r5, %tid.x;
	mad.lo.s32 	%r1, %r3, %r4, %r5;
	setp.ge.s32 	%p1, %r1, %r2;
	@%p1 bra 	$L__BB2_2;
	cvta.to.global.u64 	%rd2, %rd1;
	mul.wide.s32 	%rd3, %r1, 4;
	add.s64 	%rd4, %rd2, %rd3;
	ld.global.f32 	%f1, [%rd4];
	fma.rn.f32 	%f2, %f1, 0fBBBB989D, 0f3F000000;
	cvt.sat.f32.f32 	%f3, %f2;
	mov.f32 	%f4, 0f4B400001;
	mov.f32 	%f5, 0f437C0000;
	fma.rm.f32 	%f6, %f3, %f5, %f4;
	add.f32 	%f7, %f6, 0fCB40007F;
	neg.f32 	%f8, %f7;
	fma.rn.f32 	%f9, %f1, 0fBFB8AA3B, %f8;
	fma.rn.f32 	%f10, %f1, 0fB2A57060, %f9;
	mov.b32 	%r6, %f6;
	shl.b32 	%r7, %r6, 23;
	mov.b32 	%f11, %r7;
	ex2.approx.ftz.f32 	%f12, %f10;
	fma.rn.f32 	%f13, %f12, %f11, 0f3F800000;
	rcp.rn.f32 	%f14, %f13;
	st.global.f32 	[%rd4], %f14;
$L__BB2_2:
	ret;

}


// ===== COMPILED SASS (sm_100) =====

	.target	sm_100

	.elftype	@"ET_EXEC"


//--------------------- .note.nv.tkinfo           --------------------------
	.section	.note.nv.tkinfo,"",@"SHT_NOTE"
	.sectionflags	@"SHF_NOTE_NV_TKINFO"
	.tkinfo
        /*0018*/ 	.word	0x00000002
        /*0030*/ 	.string	""
        /*0030*/ 	.string	"ptxas"
        /*0030*/ 	.string	"Cuda compilation tools, release 13.0, V13.0.88"
        /*0030*/ 	.string	"Build cuda_13.0.r13.0/compiler.36424714_0"
        /*0030*/ 	.string	"-arch sm_100 -m 64 "



//--------------------- .note.nv.cuinfo           --------------------------
	.section	.note.nv.cuinfo,"",@"SHT_NOTE"
	.sectionflags	@"SHF_NOTE_NV_CUINFO"
        /*0018*/ 	.short	0x0002
        /*001a*/ 	.short	0x0064
        /*001c*/ 	.short	0x0082
	.zero		2


//--------------------- .nv.info                  --------------------------
	.section	.nv.info,"",@"SHT_CUDA_INFO"
	.align	4


	//----- nvinfo : EIATTR_REGCOUNT
	.align		4
        /*0000*/ 	.byte	0x04, 0x2f
        /*0002*/ 	.short	(.L_1 - .L_0)
	.align		4
.L_0:
        /*0004*/ 	.word	index@(_Z22tokenizeAndEmbedKernelP4PostPfi)
        /*0008*/ 	.word	0x0000000f


	//----- nvinfo : EIATTR_FRAME_SIZE
	.align		4
.L_1:
        /*000c*/ 	.byte	0x04, 0x11
        /*000e*/ 	.short	(.L_3 - .L_2)
	.align		4
.L_2:
        /*0010*/ 	.word	index@($__internal_1_$__cuda_sm3x_div_rn_noftz_f32_slowpath)
        /*0014*/ 	.word	0x00000000


	//----- nvinfo : EIATTR_FRAME_SIZE
	.align		4
.L_3:
        /*0018*/ 	.byte	0x04, 0x11
        /*001a*/ 	.short	(.L_5 - .L_4)
	.align		4
.L_4:
        /*001c*/ 	.word	index@(_Z22tokenizeAndEmbedKernelP4PostPfi)
        /*0020*/ 	.word	0x00000000


	//----- nvinfo : EIATTR_REGCOUNT
	.align		4
.L_5:
        /*0024*/ 	.byte	0x04, 0x2f
        /*0026*/ 	.short	(.L_7 - .L_6)
	.align		4
.L_6:
        /*0028*/ 	.word	index@(_Z16denseLayerKernelPfS_S_S_ii)
        /*002c*/ 	.word	0x00000016


	//----- nvinfo : EIATTR_FRAME_SIZE
	.align		4
.L_7:
        /*0030*/ 	.byte	0x04, 0x11
        /*0032*/ 	.short	(.L_9 - .L_8)
	.align		4
.L_8:
        /*0034*/ 	.word	index@(_Z16denseLayerKernelPfS_S_S_ii)
        /*0038*/ 	.word	0x00000000


	//----- nvinfo : EIATTR_REGCOUNT
	.align		4
.L_9:
        /*003c*/ 	.byte	0x04, 0x2f
        /*003e*/ 	.short	(.L_11 - .L_10)
	.align		4
.L_10:
        /*0040*/ 	.word	index@(_Z23sigmoidActivationKernelPfi)
        /*0044*/ 	.word	0x0000000f


	//----- nvinfo : EIATTR_FRAME_SIZE
	.align		4
.L_11:
        /*0048*/ 	.byte	0x04, 0x11
        /*004a*/ 	.short	(.L_13 - .L_12)
	.align		4
.L_12:
        /*004c*/ 	.word	index@($__internal_0_$__cuda_sm20_rcp_rn_f32_slowpath)
        /*0050*/ 	.word	0x00000000


	//----- nvinfo : EIATTR_FRAME_SIZE
	.align		4
.L_13:
        /*0054*/ 	.byte	0x04, 0x11
        /*0056*/ 	.short	(.L_15 - .L_14)
	.align		4
.L_14:
        /*0058*/ 	.word	index@(_Z23sigmoidActivationKernelPfi)
        /*005c*/ 	.word	0x00000000


	//----- nvinfo : EIATTR_MIN_STACK_SIZE
	.align		4
.L_15:
        /*0060*/ 	.byte	0x04, 0x12
        /*0062*/ 	.short	(.L_17 - .L_16)
	.align		4
.L_16:
        /*0064*/ 	.word	index@(_Z23sigmoidActivationKernelPfi)
        /*0068*/ 	.word	0x00000000


	//----- nvinfo : EIATTR_MIN_STACK_SIZE
	.align		4
.L_17:
        /*006c*/ 	.byte	0x04, 0x12
        /*006e*/ 	.short	(.L_19 - .L_18)
	.align		4
.L_18:
        /*0070*/ 	.word	index@(_Z16denseLayerKernelPfS_S_S_ii)
        /*0074*/ 	.word	0x00000000


	//----- nvinfo : EIATTR_MIN_STACK_SIZE
	.align		4
.L_19:
        /*0078*/ 	.byte	0x04, 0x12
        /*007a*/ 	.short	(.L_21 - .L_20)
	.align		4
.L_20:
        /*007c*/ 	.word	index@(_Z22tokenizeAndEmbedKernelP4PostPfi)
        /*0080*/ 	.word	0x00000000
.L_21:


//--------------------- .nv.compat                --------------------------
	.section	.nv.compat,"",@"SHT_CUDA_COMPAT_INFO"
	.align	4
        /*0000*/ 	.byte	0x02, 0x09, 0x00, 0x00, 0x02, 0x02, 0x01, 0x00, 0x02, 0x05, 0x05, 0x00, 0x03, 0x07, 0x01, 0x01
        /*0010*/ 	.byte	0x02, 0x03, 0x00, 0x00, 0x02, 0x06, 0x01, 0x00, 0x04, 0x0b, 0x08, 0x00, 0x01, 0x00, 0x00, 0x00
        /*0020*/ 	.byte	0x00, 0x00, 0x00, 0x00


//--------------------- .nv.info._Z23sigmoidActivationKernelPfi --------------------------
	.section	.nv.info._Z23sigmoidActivationKernelPfi,"",@"SHT_CUDA_INFO"
	.sectionflags	@""
	.align	4


	//----- nvinfo : EIATTR_CUDA_API_VERSION
	.align		4
        /*0000*/ 	.byte	0x04, 0x37
        /*0002*/ 	.short	(.L_23 - .L_22)
.L_22:
        /*0004*/ 	.word	0x00000082


	//----- nvinfo : EIATTR_KPARAM_INFO
	.align		4
.L_23:
        /*0008*/ 	.byte	0x04, 0x17
        /*000a*/ 	.short	(.L_25 - .L_24)
.L_24:
        /*000c*/ 	.word	0x00000000
        /*0010*/ 	.short	0x0001
        /*0012*/ 	.short	0x0008
        /*0014*/ 	.byte	0x00, 0xf0, 0x11, 0x00


	//----- nvinfo : EIATTR_KPARAM_INFO
	.align		4
.L_25:
        /*0018*/ 	.byte	0x04, 0x17
        /*001a*/ 	.short	(.L_27 - .L_26)
.L_26:
        /*001c*/ 	.word	0x00000000
        /*0020*/ 	.short	0x0000
        /*0022*/ 	.short	0x0000
        /*0024*/ 	.byte	0x00, 0xf5, 0x21, 0x00


	//----- nvinfo : EIATTR_SPARSE_MMA_MASK
	.align		4
.L_27:
        /*0028*/ 	.byte	0x03, 0x50
        /*002a*/ 	.short	0x0000


	//----- nvinfo : EIATTR_MAXREG_COUNT
	.align		4
        /*002c*/ 	.byte	0x03, 0x1b
        /*002e*/ 	.short	0x00ff


	//----- nvinfo : EIATTR_MERCURY_ISA_VERSION
	.align		4
        /*0030*/ 	.byte	0x03, 0x5f
        /*0032*/ 	.short	0x0101


	//----- nvinfo : EIATTR_VRC_CTA_INIT_COUNT
	.align		4
        /*0034*/ 	.byte	0x02, 0x4a
	.zero		1
	.zero		1


	//----- nvinfo : EIATTR_EXIT_INSTR_OFFSETS
	.align		4
        /*0038*/ 	.byte	0x04, 0x1c
        /*003a*/ 	.short	(.L_29 - .L_28)


	//   ....[0]....
.L_28:
        /*003c*/ 	.word	0x00000070


	//   ....[1]....
        /*0040*/ 	.word	0x00000240


	//----- nvinfo : EIATTR_CRS_STACK_SIZE
	.align		4
.L_29:
        /*0044*/ 	.byte	0x04, 0x1e
        /*0046*/ 	.short	(.L_31 - .L_30)
.L_30:
        /*0048*/ 	.word	0x00000000


	//----- nvinfo : EIATTR_CBANK_PARAM_SIZE
	.align		4
.L_31:
        /*004c*/ 	.byte	0x03, 0x19
        /*004e*/ 	.short	0x000c


	//----- nvinfo : EIATTR_PARAM_CBANK
	.align		4
        /*0050*/ 	.byte	0x04, 0x0a
        /*0052*/ 	.short	(.L_33 - .L_32)
	.align		4
.L_32:
        /*0054*/ 	.word	index@(.nv.constant0._Z23sigmoidActivationKernelPfi)
        /*0058*/ 	.short	0x0380
        /*005a*/ 	.short	0x000c


	//----- nvinfo : EIATTR_SW_WAR
	.align		4
.L_33:
        /*005c*/ 	.byte	0x04, 0x36
        /*005e*/ 	.short	(.L_35 - .L_34)
.L_34:
        /*0060*/ 	.word	0x00000008
.L_35:


//--------------------- .nv.info._Z16denseLayerKernelPfS_S_S_ii --------------------------
	.section	.nv.info._Z16denseLayerKernelPfS_S_S_ii,"",@"SHT_CUDA_INFO"
	.sectionflags	@""
	.align	4


	//----- nvinfo : EIATTR_CUDA_API_VERSION
	.align		4
        /*0000*/ 	.byte	0x04, 0x37
        /*0002*/ 	.short	(.L_37 - .L_36)
.L_36:
        /*0004*/ 	.word	0x00000082


	//----- nvinfo : EIATTR_KPARAM_INFO
	.align		4
.L_37:
        /*0008*/ 	.byte	0x04, 0x17
        /*000a*/ 	.short	(.L_39 - .L_38)
.L_38:
        /*000c*/ 	.word	0x00000000
        /*0010*/ 	.short	0x0005
        /*0012*/ 	.short	0x0024
        /*0014*/ 	.byte	0x00, 0xf0, 0x11, 0x00


	//----- nvinfo : EIATTR_KPARAM_INFO
	.align		4
.L_39:
        /*0018*/ 	.byte	0x04, 0x17
        /*001a*/ 	.short	(.L_41 - .L_40)
.L_40:
        /*001c*/ 	.word	0x00000000
        /*0020*/ 	.short	0x0004
        /*0022*/ 	.short	0x0020
        /*0024*/ 	.byte	0x00, 0xf0, 0x11, 0x00


	//----- nvinfo : EIATTR_KPARAM_INFO
	.align		4
.L_41:
        /*0028*/ 	.byte	0x04, 0x17
        /*002a*/ 	.short	(.L_43 - .L_42)
.L_42:
        /*002c*/ 	.word	0x00000000
        /*0030*/ 	.short	0x0003
        /*0032*/ 	.short	0x0018
        /*0034*/ 	.byte	0x00, 0xf5, 0x21, 0x00


	//----- nvinfo : EIATTR_KPARAM_INFO
	.align		4
.L_43:
        /*0038*/ 	.byte	0x04, 0x17
        /*003a*/ 	.short	(.L_45 - .L_44)
.L_44:
        /*003c*/ 	.word	0x00000000
        /*0040*/ 	.short	0x0002
        /*0042*/ 	.short	0x0010
        /*0044*/ 	.byte	0x00, 0xf5, 0x21, 0x00


	//----- nvinfo : EIATTR_KPARAM_INFO
	.align		4
.L_45:
        /*0048*/ 	.byte	0x04, 0x17
        /*004a*/ 	.short	(.L_47 - .L_46)
.L_46:
        /*004c*/ 	.word	0x00000000
        /*0050*/ 	.short	0x0001
        /*0052*/ 	.short	0x0008
        /*0054*/ 	.byte	0x00, 0xf5, 0x21, 0x00


	//----- nvinfo : EIATTR_KPARAM_INFO
	.align		4
.L_47:
        /*0058*/ 	.byte	0x04, 0x17
        /*005a*/ 	.short	(.L_49 - .L_48)
.L_48:
        /*005c*/ 	.word	0x00000000
        /*0060*/ 	.short	0x0000
        /*0062*/ 	.short	0x0000
        /*0064*/ 	.byte	0x00, 0xf5, 0x21, 0x00


	//----- nvinfo : EIATTR_SPARSE_MMA_MASK
	.align		4
.L_49:
        /*0068*/ 	.byte	0x03, 0x50
        /*006a*/ 	.short	0x0000


	//----- nvinfo : EIATTR_MAXREG_COUNT
	.align		4
        /*006c*/ 	.byte	0x03, 0x1b
        /*006e*/ 	.short	0x00ff


	//----- nvinfo : EIATTR_MERCURY_ISA_VERSION
	.align		4
        /*0070*/ 	.byte	0x03, 0x5f
        /*0072*/ 	.short	0x0101


	//----- nvinfo : EIATTR_VRC_CTA_INIT_COUNT
	.align		4
        /*0074*/ 	.byte	0x02, 0x4a
	.zero		1
	.zero		1


	//----- nvinfo : EIATTR_EXIT_INSTR_OFFSETS
	.align		4
        /*0078*/ 	.byte	0x04, 0x1c
        /*007a*/ 	.short	(.L_51 - .L_50)


	//   ....[0]....
.L_50:
        /*007c*/ 	.word	0x00000070


	//   ....[1]....
        /*0080*/ 	.word	0x00000100


	//   ....[2]....
        /*0084*/ 	.word	0x000006c0


	//   ....[3]....
        /*0088*/ 	.word	0x00000970


	//   ....[4]....
        /*008c*/ 	.word	0x00000b20


	//   ....[5]....
        /*0090*/ 	.word	0x00000c30


	//----- nvinfo : EIATTR_CBANK_PARAM_SIZE
	.align		4
.L_51:
        /*0094*/ 	.byte	0x03, 0x19
        /*0096*/ 	.short	0x0028


	//----- nvinfo : EIATTR_PARAM_CBANK
	.align		4
        /*0098*/ 	.byte	0x04, 0x0a
        /*009a*/ 	.short	(.L_53 - .L_52)
	.align		4
.L_52:
        /*009c*/ 	.word	index@(.nv.constant0._Z16denseLayerKernelPfS_S_S_ii)
        /*00a0*/ 	.short	0x0380
        /*00a2*/ 	.short	0x0028


	//----- nvinfo : EIATTR_SW_WAR
	.align		4
.L_53:
        /*00a4*/ 	.byte	0x04, 0x36
        /*00a6*/ 	.short	(.L_55 - .L_54)
.L_54:
        /*00a8*/ 	.word	0x00000008
.L_55:


//--------------------- .nv.info._Z22tokenizeAndEmbedKernelP4PostPfi --------------------------
	.section	.nv.info._Z22tokenizeAndEmbedKernelP4PostPfi,"",@"SHT_CUDA_INFO"
	.sectionflags	@""
	.align	4


	//----- nvinfo : EIATTR_CUDA_API_VERSION
	.align		4
        /*0000*/ 	.byte	0x04, 0x37
        /*0002*/ 	.short	(.L_57 - .L_56)
.L_56:
        /*0004*/ 	.word	0x00000082


	//----- nvinfo : EIATTR_KPARAM_INFO
	.align		4
.L_57:
        /*0008*/ 	.byte	0x04, 0x17
        /*000a*/ 	.short	(.L_59 - .L_58)
.L_58:
        /*000c*/ 	.word	0x00000000
        /*0010*/ 	.short	0x0002
        /*0012*/ 	.short	0x0010
        /*0014*/ 	.byte	0x00, 0xf0, 0x11, 0x00


	//----- nvinfo : EIATTR_KPARAM_INFO
	.align		4
.L_59:
        /*0018*/ 	.byte	0x04, 0x17
        /*001a*/ 	.short	(.L_61 - .L_60)
.L_60:
        /*001c*/ 	.word	0x00000000
        /*0020*/ 	.short	0x0001
        /*0022*/ 	.short	0x0008
        /*0024*/ 	.byte	0x00, 0xf5, 0x21, 0x00


	//----- nvinfo : EIATTR_KPARAM_INFO
	.align		4
.L_61:
        /*0028*/ 	.byte	0x04, 0x17
        /*002a*/ 	.short	(.L_63 - .L_62)
.L_62:
        /*002c*/ 	.word	0x00000000
        /*0030*/ 	.short	0x0000
        /*0032*/ 	.short	0x0000
        /*0034*/ 	.byte	0x00, 0xf5, 0x21, 0x00


	//----- nvinfo : EIATTR_SPARSE_MMA_MASK
	.align		4
.L_63:
        /*0038*/ 	.byte	0x03, 0x50
        /*003a*/ 	.short	0x0000


	//----- nvinfo : EIATTR_MAXREG_COUNT
	.align		4
        /*003c*/ 	.byte	0x03, 0x1b
        /*003e*/ 	.short	0x00ff


	//----- nvinfo : EIATTR_MERCURY_ISA_VERSION
	.align		4
        /*0040*/ 	.byte	0x03, 0x5f
        /*0042*/ 	.short	0x0101


	//----- nvinfo : EIATTR_VRC_CTA_INIT_COUNT
	.align		4
        /*0044*/ 	.byte	0x02, 0x4a
	.zero		1
	.zero		1


	//----- nvinfo : EIATTR_EXIT_INSTR_OFFSETS
	.align		4
        /*0048*/ 	.byte	0x04, 0x1c
        /*004a*/ 	.short	(.L_65 - .L_64)


	//   ....[0]....
.L_64:
        /*004c*/ 	.word	0x00000070


	//   ....[1]....
        /*0050*/ 	.word	0x00000170


	//----- nvinfo : EIATTR_CRS_STACK_SIZE
	.align		4
.L_65:
        /*0054*/ 	.byte	0x04, 0x1e
        /*0056*/ 	.short	(.L_67 - .L_66)
.L_66:
        /*0058*/ 	.word	0x00000000


	//----- nvinfo : EIATTR_CBANK_PARAM_SIZE
	.align		4
.L_67:
        /*005c*/ 	.byte	0x03, 0x19
        /*005e*/ 	.short	0x0014


	//----- nvinfo : EIATTR_PARAM_CBANK
	.align		4
        /*0060*/ 	.byte	0x04, 0x0a
        /*0062*/ 	.short	(.L_69 - .L_68)
	.align		4
.L_68:
        /*0064*/ 	.word	index@(.nv.constant0._Z22tokenizeAndEmbedKernelP4PostPfi)
        /*0068*/ 	.short	0x0380
        /*006a*/ 	.short	0x0014


	//----- nvinfo : EIATTR_SW_WAR
	.align		4
.L_69:
        /*006c*/ 	.byte	0x04, 0x36
        /*006e*/ 	.short	(.L_71 - .L_70)
.L_70:
        /*0070*/ 	.word	0x00000008
.L_71:


//--------------------- .nv.callgraph             --------------------------
	.section	.nv.callgraph,"",@"SHT_CUDA_CALLGRAPH"
	.align	4
	.sectionentsize	8
	.align		4
        /*0000*/ 	.word	0x00000000
	.align		4
        /*0004*/ 	.word	0xffffffff
	.align		4
        /*0008*/ 	.word	0x00000000
	.align		4
        /*000c*/ 	.word	0xfffffffe
	.align		4
        /*0010*/ 	.word	0x00000000
	.align		4
        /*0014*/ 	.word	0xfffffffd
	.align		4
        /*0018*/ 	.word	0x00000000
	.align		4
        /*001c*/ 	.word	0xfffffffc


//--------------------- .text._Z23sigmoidActivationKernelPfi --------------------------
	.section	.text._Z23sigmoidActivationKernelPfi,"ax",@progbits
	.align	128
        .global         _Z23sigmoidActivationKernelPfi
        .type           _Z23sigmoidActivationKernelPfi,@function
        .size           _Z23sigmoidActivationKernelPfi,(.L_x_32 - _Z23sigmoidActivationKernelPfi)
        .other          _Z23sigmoidActivationKernelPfi,@"STO_CUDA_ENTRY STV_DEFAULT"
_Z23sigmoidActivationKernelPfi:
.text._Z23sigmoidActivationKernelPfi:
[----:B------:R-:W-:Y:S01]  /*0000*/  LDC R1, c[0x0][0x37c] ;  /* 0x0000df00ff017b82 */ /* 0x000fe20000000800 */
[----:B------:R-:W0:Y:S07]  /*0010*/  S2R R0, SR_TID.X ;  /* 0x0000000000007919 */ /* 0x000e2e0000002100 */
[----:B------:R-:W0:Y:S01]  /*0020*/  S2UR UR4, SR_CTAID.X ;  /* 0x00000000000479c3 */ /* 0x000e220000002500 */
[----:B------:R-:W1:Y:S07]  /*0030*/  LDCU UR5, c[0x0][0x388] ;  /* 0x00007100ff0577ac */ /* 0x000e6e0008000800 */
[----:B------:R-:W0:Y:S02]  /*0040*/  LDC R3, c[0x0][0x360] ;  /* 0x0000d800ff037b82 */ /* 0x000e240000000800 */
[----:B0-----:R-:W-:-:S05]  /*0050*/  IMAD R3, R3, UR4, R0 ;  /* 0x0000000403037c24 */ /* 0x001fca000f8e0200 */
[----:B-1----:R-:W-:-:S13]  /*0060*/  ISETP.GE.AND P0, PT, R3, UR5, PT ;  /* 0x0000000503007c0c */ /* 0x002fda000bf06270 */
[----:B------:R-:W-:Y:S05]  /*0070*/  @P0 EXIT ;  /* 0x000000000000094d */ /* 0x000fea0003800000 */
[----:B------:R-:W0:Y:S01]  /*0080*/  LDC.64 R4, c[0x0][0x380] ;  /* 0x0000e000ff047b82 */ /* 0x000e220000000a00 */
[----:B------:R-:W1:Y:S01]  /*0090*/  LDCU.64 UR4, c[0x0][0x358] ;  /* 0x00006b00ff0477ac */ /* 0x000e620008000a00 */
[----:B0-----:R-:W-:-:S05]  /*00a0*/  IMAD.WIDE R4, R3, 0x4, R4 ;  /* 0x0000000403047825 */ /* 0x001fca00078e0204 */
[----:B-1----:R-:W2:Y:S01]  /*00b0*/  LDG.E R0, desc[UR4][R4.64] ;  /* 0x0000000404007981 */ /* 0x002ea2000c1e1900 */
[----:B------:R-:W-:Y:S01]  /*00c0*/  IMAD.MOV.U32 R3, RZ, RZ, 0x3bbb989d ;  /* 0x3bbb989dff037424 */ /* 0x000fe200078e00ff */
[----:B------:R-:W-:Y:S01]  /*00d0*/  BSSY.RECONVERGENT B0, `(.L_x_0) ;  /* 0x0000015000007945 */ /* 0x000fe20003800200 */
[----:B------:R-:W-:Y:S02]  /*00e0*/  IMAD.MOV.U32 R7, RZ, RZ, 0x437c0000 ;  /* 0x437c0000ff077424 */ /* 0x000fe400078e00ff */
[----:B--2---:R-:W-:-:S04]  /*00f0*/  FFMA.SAT R2, R0, -R3, 0.5 ;  /* 0x3f00000000027423 */ /* 0x004fc80000002803 */
[----:B------:R-:W-:-:S04]  /*0100*/  FFMA.RM R2, R2, R7, 12582913 ;  /* 0x4b40000102027423 */ /* 0x000fc80000004007 */
[C---:B------:R-:W-:Y:S01]  /*0110*/  FADD R3, R2.reuse, -12583039 ;  /* 0xcb40007f02037421 */ /* 0x040fe20000000000 */
[----:B------:R-:W-:-:S03]  /*0120*/  SHF.L.U32 R2, R2, 0x17, RZ ;  /* 0x0000001702027819 */ /* 0x000fc600000006ff */
[----:B------:R-:W-:-:S04]  /*0130*/  FFMA R3, R0, -1.4426950216293334961, -R3 ;  /* 0xbfb8aa3b00037823 */ /* 0x000fc80000000803 */
[----:B------:R-:W-:-:S06]  /*0140*/  FFMA R3, R0, -1.925963033500011079e-08, R3 ;  /* 0xb2a5706000037823 */ /* 0x000fcc0000000003 */
[----:B------:R-:W0:Y:S02]  /*0150*/  MUFU.EX2 R3, R3 ;  /* 0x0000000300037308 */ /* 0x000e240000000800 */
[----:B0-----:R-:W-:-:S04]  /*0160*/  FFMA R0, R2, R3, 1 ;  /* 0x3f80000002007423 */ /* 0x001fc80000000003 */
[----:B------:R-:W-:-:S05]  /*0170*/  VIADD R2, R0, 0x1800000 ;  /* 0x0180000000027836 */ /* 0x000fca0000000000 */
[----:B------:R-:W-:-:S04]  /*0180*/  LOP3.LUT R2, R2, 0x7f800000, RZ, 0xc0, !PT ;  /* 0x7f80000002027812 */ /* 0x000fc800078ec0ff */
[----:B------:R-:W-:-:S13]  /*0190*/  ISETP.GT.U32.AND P0, PT, R2, 0x1ffffff, PT ;  /* 0x01ffffff0200780c */ /* 0x000fda0003f04070 */
[----:B------:R-:W-:Y:S05]  /*01a0*/  @P0 BRA `(.L_x_1) ;  /* 0x00000000000c0947 */ /* 0x000fea0003800000 */
[----:B------:R-:W-:-:S07]  /*01b0*/  MOV R6, 0x1d0 ;  /* 0x000001d000067802 */ /* 0x000fce0000000f00 */
[----:B------:R-:W-:Y:S05]  /*01c0*/  CALL.REL.NOINC `($__internal_0_$__cuda_sm20_rcp_rn_f32_slowpath) ;  /* 0x0000000000207944 */ /* 0x000fea0003c00000 */
[----:B------:R-:W-:Y:S05]  /*01d0*/  BRA `(.L_x_2) ;  /* 0x0000000000107947 */ /* 0x000fea0003800000 */
.L_x_1:
[----:B------:R-:W0:Y:S02]  /*01e0*/  MUFU.RCP R3, R0 ;  /* 0x0000000000037308 */ /* 0x000e240000001000 */
[----:B0-----:R-:W-:-:S04]  /*01f0*/  FFMA R2, R0, R3, -1 ;  /* 0xbf80000000027423 */ /* 0x001fc80000000003 */
[----:B------:R-:W-:-:S04]  /*0200*/  FADD.FTZ R2, -R2, -RZ ;  /* 0x800000ff02027221 */ /* 0x000fc80000010100 */
[----:B------:R-:W-:-:S07]  /*0210*/  FFMA R3, R3, R2, R3 ;  /* 0x0000000203037223 */ /* 0x000fce0000000003 */
.L_x_2:
[----:B------:R-:W-:Y:S05]  /*0220*/  BSYNC.RECONVERGENT B0 ;  /* 0x0000000000007941 */ /* 0x000fea0003800200 */
.L_x_0:
[----:B------:R-:W-:Y:S01]  /*0230*/  STG.E desc[UR4][R4.64], R3 ;  /* 0x0000000304007986 */ /* 0x000fe2000c101904 */
[----:B------:R-:W-:Y:S05]  /*0240*/  EXIT ;  /* 0x000000000000794d */ /* 0x000fea0003800000 */
        .weak           $__internal_0_$__cuda_sm20_rcp_rn_f32_slowpath
        .type           $__internal_0_$__cuda_sm20_rcp_rn_f32_slowpath,@function
        .size           $__internal_0_$__cuda_sm20_rcp_rn_f32_slowpath,(.L_x_32 - $__internal_0_$__cuda_sm20_rcp_rn_f32_slowpath)
$__internal_0_$__cuda_sm20_rcp_rn_f32_slowpath:
[----:B------:R-:W-:Y:S01]  /*0250*/  IMAD.SHL.U32 R2, R0, 0x2, RZ ;  /* 0x0000000200027824 */ /* 0x000fe200078e00ff */
[----:B------:R-:W-:Y:S04]  /*0260*/  BSSY.RECONVERGENT B1, `(.L_x_3) ;  /* 0x0000030000017945 */ /* 0x000fe80003800200 */
[----:B------:R-:W-:-:S04]  /*0270*/  SHF.R.U32.HI R2, RZ, 0x18, R2 ;  /* 0x00000018ff027819 */ /* 0x000fc80000011602 */
[----:B------:R-:W-:-:S13]  /*0280*/  ISETP.NE.U32.AND P0, PT, R2, RZ, PT ;  /* 0x000000ff0200720c */ /* 0x000fda0003f05070 */
[----:B------:R-:W-:Y:S05]  /*0290*/  @P0 BRA `(.L_x_4) ;  /* 0x0000000000280947 */ /* 0x000fea0003800000 */
[----:B------:R-:W-:-:S04]  /*02a0*/  SHF.L.U32 R2, R0, 0x1, RZ ;  /* 0x0000000100027819 */ /* 0x000fc800000006ff */
[----:B------:R-:W-:-:S13]  /*02b0*/  ISETP.NE.AND P0, PT, R2, RZ, PT ;  /* 0x000000ff0200720c */ /* 0x000fda0003f05270 */
[----:B------:R-:W-:Y:S01]  /*02c0*/  @P0 FFMA R7, R0, 1.84467440737095516160e+19, RZ ;  /* 0x5f80000000070823 */ /* 0x000fe200000000ff */
[----:B------:R-:W-:Y:S08]  /*02d0*/  @!P0 MUFU.RCP R3, R0 ;  /* 0x0000000000038308 */ /* 0x000ff00000001000 */
[----:B------:R-:W0:Y:S02]  /*02e0*/  @P0 MUFU.RCP R2, R7 ;  /* 0x0000000700020308 */ /* 0x000e240000001000 */
[----:B0-----:R-:W-:-:S04]  /*02f0*/  @P0 FFMA R8, R7, R2, -1 ;  /* 0xbf80000007080423 */ /* 0x001fc80000000002 */
[----:B------:R-:W-:-:S04]  /*0300*/  @P0 FADD.FTZ R9, -R8, -RZ ;  /* 0x800000ff08090221 */ /* 0x000fc80000010100 */
[----:B------:R-:W-:-:S04]  /*0310*/  @P0 FFMA R2, R2, R9, R2 ;  /* 0x0000000902020223 */ /* 0x000fc80000000002 */
[----:B------:R-:W-:Y:S01]  /*0320*/  @P0 FFMA R3, R2, 1.84467440737095516160e+19, RZ ;  /* 0x5f80000002030823 */ /* 0x000fe200000000ff */
[----:B------:R-:W-:Y:S06]  /*0330*/  BRA `(.L_x_5) ;  /* 0x0000000000887947 */ /* 0x000fec0003800000 */
.L_x_4:
[----:B------:R-:W-:-:S05]  /*0340*/  VIADD R3, R2, 0xffffff03 ;  /* 0xffffff0302037836 */ /* 0x000fca0000000000 */
[----:B------:R-:W-:-:S13]  /*0350*/  ISETP.GT.U32.AND P0, PT, R3, 0x1, PT ;  /* 0x000000010300780c */ /* 0x000fda0003f04070 */
[----:B------:R-:W-:Y:S05]  /*0360*/  @P0 BRA `(.L_x_6) ;  /* 0x0000000000780947 */ /* 0x000fea0003800000 */
[----:B------:R-:W-:Y:S01]  /*0370*/  LOP3.LUT R7, R0, 0x7fffff, RZ, 0xc0, !PT ;  /* 0x007fffff00077812 */ /* 0x000fe200078ec0ff */
[----:B------:R-:W-:-:S03]  /*0380*/  IMAD.MOV.U32 R12, RZ, RZ, 0x3 ;  /* 0x00000003ff0c7424 */ /* 0x000fc600078e00ff */
[----:B------:R-:W-:Y:S02]  /*0390*/  LOP3.LUT R7, R7, 0x3f800000, RZ, 0xfc, !PT ;  /* 0x3f80000007077812 */ /* 0x000fe400078efcff */
[----:B------:R-:W-:Y:S02]  /*03a0*/  SHF.L.U32 R11, R12, R3, RZ ;  /* 0x000000030c0b7219 */ /* 0x000fe400000006ff */
[----:B------:R-:W0:Y:S02]  /*03b0*/  MUFU.RCP R8, R7 ;  /* 0x0000000700087308 */ /* 0x000e240000001000 */
[----:B0-----:R-:W-:-:S04]  /*03c0*/  FFMA R9, R7, R8, -1 ;  /* 0xbf80000007097423 */ /* 0x001fc80000000008 */
[----:B------:R-:W-:-:S04]  /*03d0*/  FADD.FTZ R9, -R9, -RZ ;  /* 0x800000ff09097221 */ /* 0x000fc80000010100 */
[CCC-:B------:R-:W-:Y:S01]  /*03e0*/  FFMA.RM R10, R8.reuse, R9.reuse, R8.reuse ;  /* 0x00000009080a7223 */ /* 0x1c0fe20000004008 */
[----:B------:R-:W-:-:S04]  /*03f0*/  FFMA.RP R9, R8, R9, R8 ;  /* 0x0000000908097223 */ /* 0x000fc80000008008 */
[C---:B------:R-:W-:Y:S02]  /*0400*/  LOP3.LUT R8, R10.reuse, 0x7fffff, RZ, 0xc0, !PT ;  /* 0x007fffff0a087812 */ /* 0x040fe400078ec0ff */
[----:B------:R-:W-:Y:S02]  /*0410*/  FSETP.NEU.FTZ.AND P0, PT, R10, R9, PT ;  /* 0x000000090a00720b */ /* 0x000fe40003f1d000 */
[----:B------:R-:W-:Y:S02]  /*0420*/  LOP3.LUT R8, R8, 0x800000, RZ, 0xfc, !PT ;  /* 0x0080000008087812 */ /* 0x000fe400078efcff */
[----:B------:R-:W-:Y:S02]  /*0430*/  SEL R9, RZ, 0xffffffff, !P0 ;  /* 0xffffffffff097807 */ /* 0x000fe40004000000 */
[----:B------:R-:W-:Y:S02]  /*0440*/  LOP3.LUT R10, R11, R8, RZ, 0xc0, !PT ;  /* 0x000000080b0a7212 */ /* 0x000fe400078ec0ff */
[----:B------:R-:W-:-:S02]  /*0450*/  IADD3 R9, PT, PT, -R9, RZ, RZ ;  /* 0x000000ff09097210 */ /* 0x000fc40007ffe1ff */
[-C--:B------:R-:W-:Y:S02]  /*0460*/  SHF.R.U32.HI R10, RZ, R3.reuse, R10 ;  /* 0x00000003ff0a7219 */ /* 0x080fe4000001160a */
[----:B------:R-:W-:Y:S02]  /*0470*/  LOP3.LUT P1, RZ, R9, R3, R8, 0xf8, !PT ;  /* 0x0000000309ff7212 */ /* 0x000fe4000782f808 */
[C---:B------:R-:W-:Y:S02]  /*0480*/  LOP3.LUT P0, RZ, R10.reuse, 0x1, RZ, 0xc0, !PT ;  /* 0x000000010aff7812 */ /* 0x040fe4000780c0ff */
[----:B------:R-:W-:-:S04]  /*0490*/  LOP3.LUT P2, RZ, R10, 0x2, RZ, 0xc0, !PT ;  /* 0x000000020aff7812 */ /* 0x000fc8000784c0ff */
[----:B------:R-:W-:Y:S02]  /*04a0*/  PLOP3.LUT P0, PT, P0, P1, P2, 0xe0, 0x0 ;  /* 0x000000000000781c */ /* 0x000fe40000703c20 */
[----:B------:R-:W-:Y:S02]  /*04b0*/  LOP3.LUT P1, RZ, R0, 0x7fffff, RZ, 0xc0, !PT ;  /* 0x007fffff00ff7812 */ /* 0x000fe4000782c0ff */
[----:B------:R-:W-:-:S05]  /*04c0*/  SEL R3, RZ, 0x1, !P0 ;  /* 0x00000001ff037807 */ /* 0x000fca0004000000 */
[----:B------:R-:W-:-:S05]  /*04d0*/  IMAD.MOV R3, RZ, RZ, -R3 ;  /* 0x000000ffff037224 */ /* 0x000fca00078e0a03 */
[----:B------:R-:W-:Y:S01]  /*04e0*/  ISETP.GE.AND P0, PT, R3, RZ, PT ;  /* 0x000000ff0300720c */ /* 0x000fe20003f06270 */
[----:B------:R-:W-:-:S05]  /*04f0*/  VIADD R3, R2, 0xffffff04 ;  /* 0xffffff0402037836 */ /* 0x000fca0000000000 */
[----:B------:R-:W-:-:S07]  /*0500*/  SHF.R.U32.HI R3, RZ, R3, R8 ;  /* 0x00000003ff037219 */ /* 0x000fce0000011608 */
[----:B------:R-:W-:-:S05]  /*0510*/  @!P0 IADD3 R3, PT, PT, R3, 0x1, RZ ;  /* 0x0000000103038810 */ /* 0x000fca0007ffe0ff */
[----:B------:R-:W-:-:S05]  /*0520*/  @!P1 IMAD.SHL.U32 R3, R3, 0x2, RZ ;  /* 0x0000000203039824 */ /* 0x000fca00078e00ff */
[----:B------:R-:W-:Y:S01]  /*0530*/  LOP3.LUT R3, R3, 0x80000000, R0, 0xf8, !PT ;  /* 0x8000000003037812 */ /* 0x000fe200078ef800 */
[----:B------:R-:W-:Y:S06]  /*0540*/  BRA `(.L_x_5) ;  /* 0x0000000000047947 */ /* 0x000fec0003800000 */
.L_x_6:
[----:B------:R0:W1:Y:S02]  /*0550*/  MUFU.RCP R3, R0 ;  /* 0x0000000000037308 */ /* 0x0000640000001000 */
.L_x_5:
[----:B------:R-:W-:Y:S05]  /*0560*/  BSYNC.RECONVERGENT B1 ;  /* 0x0000000000017941 */ /* 0x000fea0003800200 */
.L_x_3:
[----:B------:R-:W-:-:S04]  /*0570*/  HFMA2 R7, -RZ, RZ, 0, 0 ;  /* 0x00000000ff077431 */ /* 0x000fc800000001ff */
[----:B01----:R-:W-:Y:S05]  /*0580*/  RET.REL.NODEC R6 `(_Z23sigmoidActivationKernelPfi) ;  /* 0xfffffff8069c7950 */ /* 0x003fea0003c3ffff */
.L_x_7:
[----:B------:R-:W-:-:S00]  /*0590*/  BRA `(.L_x_7) ;  /* 0xfffffffc00fc7947 */ /* 0x000fc0000383ffff */
[----:B------:R-:W-:-:S00]  /*05a0*/  NOP ;  /* 0x0000000000007918 */ /* 0x000fc00000000000 */
        /* <DEDUP_REMOVED lines=13> */
.L_x_32:


//--------------------- .text._Z16denseLayerKernelPfS_S_S_ii --------------------------
	.section	.text._Z16denseLayerKernelPfS_S_S_ii,"ax",@progbits
	.align	128
        .global         _Z16denseLayerKernelPfS_S_S_ii
        .type           _Z16denseLayerKernelPfS_S_S_ii,@function
        .size           _Z16denseLayerKernelPfS_S_S_ii,(.L_x_35 - _Z16denseLayerKernelPfS_S_S_ii)
        .other          _Z16denseLayerKernelPfS_S_S_ii,@"STO_CUDA_ENTRY STV_DEFAULT"
_Z16denseLayerKernelPfS_S_S_ii:
.text._Z16denseLayerKernelPfS_S_S_ii:
        /* <DEDUP_REMOVED lines=9> */
[----:B------:R-:W0:Y:S07]  /*0090*/  LDCU.64 UR12, c[0x0][0x358] ;  /* 0x00006b00ff0c77ac */ /* 0x000e2e0008000a00 */
[----:B------:R-:W1:Y:S08]  /*00a0*/  LDC R4, c[0x0][0x3a4] ;  /* 0x0000e900ff047b82 */ /* 0x000e700000000800 */
[----:B------:R-:W2:Y:S01]  /*00b0*/  LDC.64 R2, c[0x0][0x398] ;  /* 0x0000e600ff027b82 */ /* 0x000ea20000000a00 */
[----:B0-----:R-:W3:Y:S01]  /*00c0*/  LDG.E R5, desc[UR12][R6.64] ;  /* 0x0000000c06057981 */ /* 0x001ee2000c1e1900 */
[----:B-1----:R-:W-:Y:S01]  /*00d0*/  ISETP.GE.AND P0, PT, R4, 0x1, PT ;  /* 0x000000010400780c */ /* 0x002fe20003f06270 */
[----:B--2---:R-:W-:-:S05]  /*00e0*/  IMAD.WIDE R2, R9, 0x4, R2 ;  /* 0x0000000409027825 */ /* 0x004fca00078e0202 */
[----:B---3--:R0:W-:Y:S07]  /*00f0*/  STG.E desc[UR12][R2.64], R5 ;  /* 0x0000000502007986 */ /* 0x0081ee000c10190c */
[----:B------:R-:W-:Y:S05]  /*0100*/  @!P0 EXIT ;  /* 0x000000000000894d */ /* 0x000fea0003800000 */
[C---:B------:R-:W-:Y:S01]  /*0110*/  ISETP.GE.U32.AND P1, PT, R4.reuse, 0x10, PT ;  /* 0x000000100400780c */ /* 0x040fe20003f26070 */
[----:B------:R-:W-:Y:S01]  /*0120*/  HFMA2 R0, -RZ, RZ, 0, 0 ;  /* 0x00000000ff007431 */ /* 0x000fe200000001ff */
[----:B------:R-:W-:Y:S01]  /*0130*/  LOP3.LUT R17, R4, 0xf, RZ, 0xc0, !PT ;  /* 0x0000000f04117812 */ /* 0x000fe200078ec0ff */
[----:B------:R-:W-:-:S03]  /*0140*/  IMAD R7, R9, R4, RZ ;  /* 0x0000000409077224 */ /* 0x000fc600078e02ff */
[----:B------:R-:W-:-:S07]  /*0150*/  ISETP.NE.AND P0, PT, R17, RZ, PT ;  /* 0x000000ff1100720c */ /* 0x000fce0003f05270 */
[----:B------:R-:W-:Y:S06]  /*0160*/  @!P1 BRA `(.L_x_8) ;  /* 0x0000000400549947 */ /* 0x000fec0003800000 */
[----:B------:R-:W1:Y:S01]  /*0170*/  LDCU.128 UR8, c[0x0][0x380] ;  /* 0x00007000ff0877ac */ /* 0x000e620008000c00 */
[----:B------:R-:W-:Y:S02]  /*0180*/  LOP3.LUT R0, R4, 0x7ffffff0, RZ, 0xc0, !PT ;  /* 0x7ffffff004007812 */ /* 0x000fe400078ec0ff */
[----:B------:R-:W-:Y:S02]  /*0190*/  MOV R12, R7 ;  /* 0x00000007000c7202 */ /* 0x000fe40000000f00 */
[----:B------:R-:W-:Y:S01]  /*01a0*/  IADD3 R6, PT, PT, -R0, RZ, RZ ;  /* 0x000000ff00067210 */ /* 0x000fe20007ffe1ff */
[----:B-1----:R-:W-:Y:S02]  /*01b0*/  UIADD3 UR4, UP1, UPT, UR10, 0x20, URZ ;  /* 0x000000200a047890 */ /* 0x002fe4000ff3e0ff */
[----:B------:R-:W-:Y:S02]  /*01c0*/  UIADD3 UR6, UP0, UPT, UR8, 0x20, URZ ;  /* 0x0000002008067890 */ /* 0x000fe4000ff1e0ff */
[----:B------:R-:W-:-:S02]  /*01d0*/  UIADD3.X UR5, UPT, UPT, URZ, UR11, URZ, UP1, !UPT ;  /* 0x0000000bff057290 */ /* 0x000fc40008ffe4ff */
[----:B------:R-:W-:Y:S01]  /*01e0*/  MOV R13, UR4 ;  /* 0x00000004000d7c02 */ /* 0x000fe20008000f00 */
[----:B------:R-:W-:-:S03]  /*01f0*/  UIADD3.X UR7, UPT, UPT, URZ, UR9, URZ, UP0, !UPT ;  /* 0x00000009ff077290 */ /* 0x000fc600087fe4ff */
[----:B------:R-:W-:-:S09]  /*0200*/  MOV R14, UR5 ;  /* 0x00000005000e7c02 */ /* 0x000fd20008000f00 */
.L_x_9:
[----:B------:R-:W-:Y:S02]  /*0210*/  MOV R10, UR6 ;  /* 0x00000006000a7c02 */ /* 0x000fe40008000f00 */
[----:B------:R-:W-:Y:S02]  /*0220*/  MOV R11, UR7 ;  /* 0x00000007000b7c02 */ /* 0x000fe40008000f00 */
[----:B------:R-:W-:Y:S02]  /*0230*/  MOV R8, R13 ;  /* 0x0000000d00087202 */ /* 0x000fe40000000f00 */
[----:B------:R-:W-:Y:S01]  /*0240*/  MOV R9, R14 ;  /* 0x0000000e00097202 */ /* 0x000fe20000000f00 */
[----:B------:R-:W-:-:S04]  /*0250*/  IMAD.WIDE R10, R12, 0x4, R10 ;  /* 0x000000040c0a7825 */ /* 0x000fc800078e020a */
[----:B------:R-:W2:Y:S04]  /*0260*/  LDG.E R13, desc[UR12][R8.64+-0x20] ;  /* 0xffffe00c080d7981 */ /* 0x000ea8000c1e1900 */
[----:B------:R-:W2:Y:S02]  /*0270*/  LDG.E R14, desc[UR12][R10.64+-0x20] ;  /* 0xffffe00c0a0e7981 */ /* 0x000ea4000c1e1900 */
[----:B--2---:R-:W-:-:S05]  /*0280*/  FFMA R13, R14, R13, R5 ;  /* 0x0000000d0e0d7223 */ /* 0x004fca0000000005 */
[----:B------:R1:W-:Y:S04]  /*0290*/  STG.E desc[UR12][R2.64], R13 ;  /* 0x0000000d02007986 */ /* 0x0003e8000c10190c */
[----:B------:R-:W2:Y:S04]  /*02a0*/  LDG.E R14, desc[UR12][R10.64+-0x1c] ;  /* 0xffffe40c0a0e7981 */ /* 0x000ea8000c1e1900 */
[----:B0--3--:R-:W2:Y:S02]  /*02b0*/  LDG.E R5, desc[UR12][R8.64+-0x1c] ;  /* 0xffffe40c08057981 */ /* 0x009ea4000c1e1900 */
[----:B--2---:R-:W-:-:S05]  /*02c0*/  FFMA R5, R14, R5, R13 ;  /* 0x000000050e057223 */ /* 0x004fca000000000d */
[----:B------:R0:W-:Y:S04]  /*02d0*/  STG.E desc[UR12][R2.64], R5 ;  /* 0x0000000502007986 */ /* 0x0001e8000c10190c */
[----:B------:R-:W2:Y:S04]  /*02e0*/  LDG.E R14, desc[UR12][R10.64+-0x18] ;  /* 0xffffe80c0a0e7981 */ /* 0x000ea8000c1e1900 */
[----:B------:R-:W2:Y:S02]  /*02f0*/  LDG.E R15, desc[UR12][R8.64+-0x18] ;  /* 0xffffe80c080f7981 */ /* 0x000ea4000c1e1900 */
[----:B--2---:R-:W-:-:S05]  /*0300*/  FFMA R15, R14, R15, R5 ;  /* 0x0000000f0e0f7223 */ /* 0x004fca0000000005 */
[----:B------:R2:W-:Y:S04]  /*0310*/  STG.E desc[UR12][R2.64], R15 ;  /* 0x0000000f02007986 */ /* 0x0005e8000c10190c */
[----:B------:R-:W1:Y:S04]  /*0320*/  LDG.E R14, desc[UR12][R10.64+-0x14] ;  /* 0xffffec0c0a0e7981 */ /* 0x000e68000c1e1900 */
[----:B------:R-:W1:Y:S02]  /*0330*/  LDG.E R16, desc[UR12][R8.64+-0x14] ;  /* 0xffffec0c08107981 */ /* 0x000e64000c1e1900 */
[----:B-1----:R-:W-:-:S05]  /*0340*/  FFMA R13, R14, R16, R15 ;  /* 0x000000100e0d7223 */ /* 0x002fca000000000f */
[----:B------:R1:W-:Y:S04]  /*0350*/  STG.E desc[UR12][R2.64], R13 ;  /* 0x0000000d02007986 */ /* 0x0003e8000c10190c */
[----:B------:R-:W0:Y:S04]  /*0360*/  LDG.E R14, desc[UR12][R10.64+-0x10] ;  /* 0xfffff00c0a0e7981 */ /* 0x000e28000c1e1900 */
[----:B------:R-:W0:Y:S02]  /*0370*/  LDG.E R16, desc[UR12][R8.64+-0x10] ;  /* 0xfffff00c08107981 */ /* 0x000e24000c1e1900 */
[----:B0-----:R-:W-:-:S05]  /*0380*/  FFMA R5, R14, R16, R13 ;  /* 0x000000100e057223 */ /* 0x001fca000000000d */
        /* <DEDUP_REMOVED lines=33> */
[----:B------:R-:W3:Y:S04]  /*05a0*/  LDG.E R14, desc[UR12][R10.64+0x14] ;  /* 0x0000140c0a0e7981 */ /* 0x000ee8000c1e1900 */
[----:B------:R-:W3:Y:S02]  /*05b0*/  LDG.E R16, desc[UR12][R8.64+0x14] ;  /* 0x0000140c08107981 */ /* 0x000ee4000c1e1900 */
[----:B---3--:R-:W-:-:S05]  /*05c0*/  FFMA R19, R14, R16, R13 ;  /* 0x000000100e137223 */ /* 0x008fca000000000d */
[----:B------:R3:W-:Y:S04]  /*05d0*/  STG.E desc[UR12][R2.64], R19 ;  /* 0x0000001302007986 */ /* 0x0007e8000c10190c */
[----:B------:R-:W2:Y:S04]  /*05e0*/  LDG.E R14, desc[UR12][R10.64+0x18] ;  /* 0x0000180c0a0e7981 */ /* 0x000ea8000c1e1900 */
[----:B0-----:R-:W2:Y:S01]  /*05f0*/  LDG.E R5, desc[UR12][R8.64+0x18] ;  /* 0x0000180c08057981 */ /* 0x001ea2000c1e1900 */
[----:B------:R-:W-:Y:S01]  /*0600*/  IADD3 R6, PT, PT, R6, 0x10, RZ ;  /* 0x0000001006067810 */ /* 0x000fe20007ffe0ff */
[----:B--2---:R-:W-:-:S05]  /*0610*/  FFMA R15, R14, R5, R19 ;  /* 0x000000050e0f7223 */ /* 0x004fca0000000013 */
[----:B------:R3:W-:Y:S04]  /*0620*/  STG.E desc[UR12][R2.64], R15 ;  /* 0x0000000f02007986 */ /* 0x0007e8000c10190c */
[----:B------:R-:W2:Y:S04]  /*0630*/  LDG.E R14, desc[UR12][R10.64+0x1c] ;  /* 0x00001c0c0a0e7981 */ /* 0x000ea8000c1e1900 */
[----:B------:R-:W2:Y:S01]  /*0640*/  LDG.E R5, desc[UR12][R8.64+0x1c] ;  /* 0x00001c0c08057981 */ /* 0x000ea2000c1e1900 */
[----:B------:R-:W-:Y:S02]  /*0650*/  ISETP.NE.AND P1, PT, R6, RZ, PT ;  /* 0x000000ff0600720c */ /* 0x000fe40003f25270 */
[----:B-1----:R-:W-:-:S02]  /*0660*/  IADD3 R13, P2, PT, R8, 0x40, RZ ;  /* 0x00000040080d7810 */ /* 0x002fc40007f5e0ff */
[----:B------:R-:W-:Y:S01]  /*0670*/  IADD3 R12, PT, PT, R12, 0x10, RZ ;  /* 0x000000100c0c7810 */ /* 0x000fe20007ffe0ff */
[----:B--2---:R-:W-:Y:S01]  /*0680*/  FFMA R5, R14, R5, R15 ;  /* 0x000000050e057223 */ /* 0x004fe2000000000f */
[----:B------:R-:W-:-:S04]  /*0690*/  IADD3.X R14, PT, PT, RZ, R9, RZ, P2, !PT ;  /* 0x00000009ff0e7210 */ /* 0x000fc800017fe4ff */
[----:B------:R3:W-:Y:S03]  /*06a0*/  STG.E desc[UR12][R2.64], R5 ;  /* 0x0000000502007986 */ /* 0x0007e6000c10190c */
[----:B------:R-:W-:Y:S05]  /*06b0*/  @P1 BRA `(.L_x_9) ;  /* 0xfffffff800d41947 */ /* 0x000fea000383ffff */
.L_x_8:
[----:B------:R-:W-:Y:S05]  /*06c0*/  @!P0 EXIT ;  /* 0x000000000000894d */ /* 0x000fea0003800000 */
[----:B------:R-:W-:Y:S02]  /*06d0*/  ISETP.GE.U32.AND P0, PT, R17, 0x8, PT ;  /* 0x000000081100780c */ /* 0x000fe40003f06070 */
[----:B------:R-:W-:-:S04]  /*06e0*/  LOP3.LUT R14, R4, 0x7, RZ, 0xc0, !PT ;  /* 0x00000007040e7812 */ /* 0x000fc800078ec0ff */
[----:B------:R-:W-:-:S07]  /*06f0*/  ISETP.NE.AND P1, PT, R14, RZ, PT ;  /* 0x000000ff0e00720c */ /* 0x000fce0003f25270 */
[----:B------:R-:W-:Y:S06]  /*0700*/  @!P0 BRA `(.L_x_10) ;  /* 0x0000000000988947 */ /* 0x000fec0003800000 */
[----:B------:R-:W1:Y:S01]  /*0710*/  LDC.64 R8, c[0x0][0x380] ;  /* 0x0000e000ff087b82 */ /* 0x000e620000000a00 */
[----:B------:R-:W-:-:S07]  /*0720*/  IADD3 R13, PT, PT, R7, R0, RZ ;  /* 0x00000000070d7210 */ /* 0x000fce0007ffe0ff */
[----:B------:R-:W2:Y:S01]  /*0730*/  LDC.64 R10, c[0x0][0x388] ;  /* 0x0000e200ff0a7b82 */ /* 0x000ea20000000a00 */
[----:B-1----:R-:W-:-:S05]  /*0740*/  IMAD.WIDE R8, R13, 0x4, R8 ;  /* 0x000000040d087825 */ /* 0x002fca00078e0208 */
[----:B------:R-:W0:Y:S01]  /*0750*/  LDG.E R6, desc[UR12][R8.64] ;  /* 0x0000000c08067981 */ /* 0x000e22000c1e1900 */
[----:B--2---:R-:W-:-:S05]  /*0760*/  IMAD.WIDE.U32 R10, R0, 0x4, R10 ;  /* 0x00000004000a7825 */ /* 0x004fca00078e000a */
[----:B------:R-:W0:Y:S02]  /*0770*/  LDG.E R12, desc[UR12][R10.64] ;  /* 0x0000000c0a0c7981 */ /* 0x000e24000c1e1900 */
[----:B0--3--:R-:W-:-:S05]  /*0780*/  FFMA R5, R6, R12, R5 ;  /* 0x0000000c06057223 */ /* 0x009fca0000000005 */
[----:B------:R0:W-:Y:S04]  /*0790*/  STG.E desc[UR12][R2.64], R5 ;  /* 0x0000000502007986 */ /* 0x0001e8000c10190c */
[----:B------:R-:W2:Y:S04]  /*07a0*/  LDG.E R6, desc[UR12][R8.64+0x4] ;  /* 0x0000040c08067981 */ /* 0x000ea8000c1e1900 */
[----:B------:R-:W2:Y:S02]  /*07b0*/  LDG.E R12, desc[UR12][R10.64+0x4] ;  /* 0x0000040c0a0c7981 */ /* 0x000ea4000c1e1900 */
[----:B--2---:R-:W-:-:S05]  /*07c0*/  FFMA R13, R6, R12, R5 ;  /* 0x0000000c060d7223 */ /* 0x004fca0000000005 */
[----:B------:R1:W-:Y:S04]  /*07d0*/  STG.E desc[UR12][R2.64], R13 ;  /* 0x0000000d02007986 */ /* 0x0003e8000c10190c */
[----:B------:R-:W2:Y:S04]  /*07e0*/  LDG.E R6, desc[UR12][R8.64+0x8] ;  /* 0x0000080c08067981 */ /* 0x000ea8000c1e1900 */
[----:B------:R-:W2:Y:S02]  /*07f0*/  LDG.E R12, desc[UR12][R10.64+0x8] ;  /* 0x0000080c0a0c7981 */ /* 0x000ea4000c1e1900 */
[----:B--2---:R-:W-:-:S05]  /*0800*/  FFMA R15, R6, R12, R13 ;  /* 0x0000000c060f7223 */ /* 0x004fca000000000d */
[----:B------:R2:W-:Y:S04]  /*0810*/  STG.E desc[UR12][R2.64], R15 ;  /* 0x0000000f02007986 */ /* 0x0005e8000c10190c */
[----:B------:R-:W0:Y:S04]  /*0820*/  LDG.E R6, desc[UR12][R8.64+0xc] ;  /* 0x00000c0c08067981 */ /* 0x000e28000c1e1900 */
[----:B------:R-:W0:Y:S02]  /*0830*/  LDG.E R12, desc[UR12][R10.64+0xc] ;  /* 0x00000c0c0a0c7981 */ /* 0x000e24000c1e1900 */
[----:B0-----:R-:W-:-:S05]  /*0840*/  FFMA R5, R6, R12, R15 ;  /* 0x0000000c06057223 */ /* 0x001fca000000000f */
[----:B------:R0:W-:Y:S04]  /*0850*/  STG.E desc[UR12][R2.64], R5 ;  /* 0x0000000502007986 */ /* 0x0001e8000c10190c */
[----:B------:R-:W1:Y:S04]  /*0860*/  LDG.E R6, desc[UR12][R8.64+0x10] ;  /* 0x0000100c08067981 */ /* 0x000e68000c1e1900 */
[----:B------:R-:W1:Y:S02]  /*0870*/  LDG.E R12, desc[UR12][R10.64+0x10] ;  /* 0x0000100c0a0c7981 */ /* 0x000e64000c1e1900 */
[----:B-1----:R-:W-:-:S05]  /*0880*/  FFMA R13, R6, R12, R5 ;  /* 0x0000000c060d7223 */ /* 0x002fca0000000005 */
        /* <DEDUP_REMOVED lines=9> */
[----:B------:R-:W2:Y:S04]  /*0920*/  LDG.E R6, desc[UR12][R8.64+0x1c] ;  /* 0x00001c0c08067981 */ /* 0x000ea8000c1e1900 */
[----:B0-----:R-:W2:Y:S01]  /*0930*/  LDG.E R5, desc[UR12][R10.64+0x1c] ;  /* 0x00001c0c0a057981 */ /* 0x001ea2000c1e1900 */
[----:B------:R-:W-:Y:S01]  /*0940*/  IADD3 R0, PT, PT, R0, 0x8, RZ ;  /* 0x0000000800007810 */ /* 0x000fe20007ffe0ff */
[----:B--2---:R-:W-:-:S05]  /*0950*/  FFMA R5, R6, R5, R17 ;  /* 0x0000000506057223 */ /* 0x004fca0000000011 */
[----:B------:R1:W-:Y:S02]  /*0960*/  STG.E desc[UR12][R2.64], R5 ;  /* 0x0000000502007986 */ /* 0x0003e4000c10190c */
.L_x_10:
[----:B------:R-:W-:Y:S05]  /*0970*/  @!P1 EXIT ;  /* 0x000000000000994d */ /* 0x000fea0003800000 */
[----:B------:R-:W-:Y:S02]  /*0980*/  ISETP.GE.U32.AND P0, PT, R14, 0x4, PT ;  /* 0x000000040e00780c */ /* 0x000fe40003f06070 */
[----:B------:R-:W-:-:S04]  /*0990*/  LOP3.LUT R4, R4, 0x3, RZ, 0xc0, !PT ;  /* 0x0000000304047812 */ /* 0x000fc800078ec0ff */
[----:B------:R-:W-:-:S07]  /*09a0*/  ISETP.NE.AND P1, PT, R4, RZ, PT ;  /* 0x000000ff0400720c */ /* 0x000fce0003f25270 */
[----:B------:R-:W-:Y:S06]  /*09b0*/  @!P0 BRA `(.L_x_11) ;  /* 0x0000000000588947 */ /* 0x000fec0003800000 */
[----:B------:R-:W2:Y:S01]  /*09c0*/  LDC.64 R8, c[0x0][0x380] ;  /* 0x0000e000ff087b82 */ /* 0x000ea20000000a00 */
[----:B-1----:R-:W-:-:S07]  /*09d0*/  IADD3 R13, PT, PT, R7, R0, RZ ;  /* 0x00000000070d7210 */ /* 0x002fce0007ffe0ff */
[----:B------:R-:W1:Y:S01]  /*09e0*/  LDC.64 R10, c[0x0][0x388] ;  /* 0x0000e200ff0a7b82 */ /* 0x000e620000000a00 */
[----:B--2---:R-:W-:-:S05]  /*09f0*/  IMAD.WIDE R8, R13, 0x4, R8 ;  /* 0x000000040d087825 */ /* 0x004fca00078e0208 */
[----:B------:R-:W0:Y:S01]  /*0a00*/  LDG.E R6, desc[UR12][R8.64] ;  /* 0x0000000c08067981 */ /* 0x000e22000c1e1900 */
[----:B-1----:R-:W-:-:S05]  /*0a10*/  IMAD.WIDE.U32 R10, R0, 0x4, R10 ;  /* 0x00000004000a7825 */ /* 0x002fca00078e000a */
[----:B------:R-:W0:Y:S02]  /*0a20*/  LDG.E R12, desc[UR12][R10.64] ;  /* 0x0000000c0a0c7981 */ /* 0x000e24000c1e1900 */
[----:B0--3--:R-:W-:-:S05]  /*0a30*/  FFMA R5, R6, R12, R5 ;  /* 0x0000000c06057223 */ /* 0x009fca0000000005 */
[----:B------:R0:W-:Y:S04]  /*0a40*/  STG.E desc[UR12][R2.64], R5 ;  /* 0x0000000502007986 */ /* 0x0001e8000c10190c */
[----:B------:R-:W2:Y:S04]  /*0a50*/  LDG.E R6, desc[UR12][R8.64+0x4] ;  /* 0x0000040c08067981 */ /* 0x000ea8000c1e1900 */
[----:B------:R-:W2:Y:S02]  /*0a60*/  LDG.E R12, desc[UR12][R10.64+0x4] ;  /* 0x0000040c0a0c7981 */ /* 0x000ea4000c1e1900 */
[----:B--2---:R-:W-:-:S05]  /*0a70*/  FFMA R13, R6, R12, R5 ;  /* 0x0000000c060d7223 */ /* 0x004fca0000000005 */
[----:B------:R2:W-:Y:S04]  /*0a80*/  STG.E desc[UR12][R2.64], R13 ;  /* 0x0000000d02007986 */ /* 0x0005e8000c10190c */
[----:B------:R-:W3:Y:S04]  /*0a90*/  LDG.E R6, desc[UR12][R8.64+0x8] ;  /* 0x0000080c08067981 */ /* 0x000ee8000c1e1900 */
[----:B------:R-:W3:Y:S02]  /*0aa0*/  LDG.E R12, desc[UR12][R10.64+0x8] ;  /* 0x0000080c0a0c7981 */ /* 0x000ee4000c1e1900 */
[----:B---3--:R-:W-:-:S05]  /*0ab0*/  FFMA R15, R6, R12, R13 ;  /* 0x0000000c060f7223 */ /* 0x008fca000000000d */
[----:B------:R2:W-:Y:S04]  /*0ac0*/  STG.E desc[UR12][R2.64], R15 ;  /* 0x0000000f02007986 */ /* 0x0005e8000c10190c */
[----:B------:R-:W0:Y:S04]  /*0ad0*/  LDG.E R6, desc[UR12][R8.64+0xc] ;  /* 0x00000c0c08067981 */ /* 0x000e28000c1e1900 */
[----:B------:R-:W0:Y:S01]  /*0ae0*/  LDG.E R12, desc[UR12][R10.64+0xc] ;  /* 0x00000c0c0a0c7981 */ /* 0x000e22000c1e1900 */
[----:B------:R-:W-:Y:S01]  /*0af0*/  IADD3 R0, PT, PT, R0, 0x4, RZ ;  /* 0x0000000400007810 */ /* 0x000fe20007ffe0ff */
[----:B0-----:R-:W-:-:S05]  /*0b00*/  FFMA R5, R6, R12, R15 ;  /* 0x0000000c06057223 */ /* 0x001fca000000000f */
[----:B------:R2:W-:Y:S02]  /*0b10*/  STG.E desc[UR12][R2.64], R5 ;  /* 0x0000000502007986 */ /* 0x0005e4000c10190c */
.L_x_11:
[----:B------:R-:W-:Y:S05]  /*0b20*/  @!P1 EXIT ;  /* 0x000000000000994d */ /* 0x000fea0003800000 */
[----:B------:R-:W4:Y:S01]  /*0b30*/  LDC.64 R10, c[0x0][0x388] ;  /* 0x0000e200ff0a7b82 */ /* 0x000f220000000a00 */
[----:B-12---:R-:W-:Y:S02]  /*0b40*/  IADD3 R13, PT, PT, R7, R0, RZ ;  /* 0x00000000070d7210 */ /* 0x006fe40007ffe0ff */
[----:B------:R-:W-:-:S05]  /*0b50*/  IADD3 R4, PT, PT, -R4, RZ, RZ ;  /* 0x000000ff04047210 */ /* 0x000fca0007ffe1ff */
[----:B------:R-:W1:Y:S01]  /*0b60*/  LDC.64 R8, c[0x0][0x380] ;  /* 0x0000e000ff087b82 */ /* 0x000e620000000a00 */
[----:B----4-:R-:W-:-:S07]  /*0b70*/  IMAD.WIDE.U32 R10, R0, 0x4, R10 ;  /* 0x00000004000a7825 */ /* 0x010fce00078e000a */
.L_x_12:
[----:B-1----:R-:W-:Y:S01]  /*0b80*/  IMAD.WIDE R6, R13, 0x4, R8 ;  /* 0x000000040d067825 */ /* 0x002fe200078e0208 */
[----:B------:R1:W0:Y:S05]  /*0b90*/  LDG.E R0, desc[UR12][R10.64] ;  /* 0x0000000c0a007981 */ /* 0x00022a000c1e1900 */
[----:B------:R-:W0:Y:S01]  /*0ba0*/  LDG.E R6, desc[UR12][R6.64] ;  /* 0x0000000c06067981 */ /* 0x000e22000c1e1900 */
[----:B------:R-:W-:-:S04]  /*0bb0*/  IADD3 R4, PT, PT, R4, 0x1, RZ ;  /* 0x0000000104047810 */ /* 0x000fc80007ffe0ff */
[----:B------:R-:W-:Y:S02]  /*0bc0*/  ISETP.NE.AND P0, PT, R4, RZ, PT ;  /* 0x000000ff0400720c */ /* 0x000fe40003f05270 */
[----:B-1----:R-:W-:Y:S02]  /*0bd0*/  IADD3 R10, P1, PT, R10, 0x4, RZ ;  /* 0x000000040a0a7810 */ /* 0x002fe40007f3e0ff */
[----:B------:R-:W-:Y:S02]  /*0be0*/  IADD3 R13, PT, PT, R13, 0x1, RZ ;  /* 0x000000010d0d7810 */ /* 0x000fe40007ffe0ff */
[----:B------:R-:W-:Y:S01]  /*0bf0*/  IADD3.X R11, PT, PT, RZ, R11, RZ, P1, !PT ;  /* 0x0000000bff0b7210 */ /* 0x000fe20000ffe4ff */
[----:B0-23--:R-:W-:-:S05]  /*0c00*/  FFMA R5, R6, R0, R5 ;  /* 0x0000000006057223 */ /* 0x00dfca0000000005 */
[----:B------:R2:W-:Y:S01]  /*0c10*/  STG.E desc[UR12][R2.64], R5 ;  /* 0x0000000502007986 */ /* 0x0005e2000c10190c */
[----:B------:R-:W-:Y:S05]  /*0c20*/  @P0 BRA `(.L_x_12) ;  /* 0xfffffffc00d40947 */ /* 0x000fea000383ffff */
[----:B------:R-:W-:Y:S05]  /*0c30*/  EXIT ;  /* 0x000000000000794d */ /* 0x000fea0003800000 */
.L_x_13:
        /* <DEDUP_REMOVED lines=12> */
.L_x_35:


//--------------------- .text._Z22tokenizeAndEmbedKernelP4PostPfi --------------------------
	.section	.text._Z22tokenizeAndEmbedKernelP4PostPfi,"ax",@progbits
	.align	128
        .global         _Z22tokenizeAndEmbedKernelP4PostPfi
        .type           _Z22tokenizeAndEmbedKernelP4PostPfi,@function
        .size           _Z22tokenizeAndEmbedKernelP4PostPfi,(.L_x_33 - _Z22tokenizeAndEmbedKernelP4PostPfi)
        .other          _Z22tokenizeAndEmbedKernelP4PostPfi,@"STO_CUDA_ENTRY STV_DEFAULT"
_Z22tokenizeAndEmbedKernelP4PostPfi:
.text._Z22tokenizeAndEmbedKernelP4PostPfi:
        /* <DEDUP_REMOVED lines=10> */
[----:B------:R-:W-:Y:S01]  /*00a0*/  UMOV UR4, URZ ;  /* 0x000000ff00047c82 */ /* 0x000fe20008000000 */
[----:B01----:R-:W-:-:S07]  /*00b0*/  IMAD.WIDE R2, R4, 0x404, R2 ;  /* 0x0000040404027825 */ /* 0x003fce00078e0202 */
.L_x_18:
[----:B------:R-:W-:Y:S01]  /*00c0*/  BSSY.RECONVERGENT B0, `(.L_x_14) ;  /* 0x0000009000007945 */ /* 0x000fe20003800200 */
[----:B0-----:R-:W-:-:S07]  /*00d0*/  IMAD.MOV.U32 R5, RZ, RZ, RZ ;  /* 0x000000ffff057224 */ /* 0x001fce00078e00ff */
.L_x_15:
[----:B------:R-:W-:-:S05]  /*00e0*/  IADD3 R6, P0, PT, R2, R5, RZ ;  /* 0x0000000502067210 */ /* 0x000fca0007f1e0ff */
[----:B------:R-:W-:-:S05]  /*00f0*/  IMAD.X R7, RZ, RZ, R3, P0 ;  /* 0x000000ffff077224 */ /* 0x000fca00000e0603 */
[----:B------:R-:W2:Y:S01]  /*0100*/  LDG.E.U8 R6, desc[UR6][R6.64] ;  /* 0x0000000606067981 */ /* 0x000ea2000c1e1100 */
[----:B------:R-:W-:Y:S02]  /*0110*/  IMAD.MOV.U32 R0, RZ, RZ, R5 ;  /* 0x000000ffff007224 */ /* 0x000fe400078e0005 */
[----:B------:R-:W-:Y:S01]  /*0120*/  VIADD R5, R5, 0x1 ;  /* 0x0000000105057836 */ /* 0x000fe20000000000 */
[----:B--2---:R-:W-:-:S13]  /*0130*/  ISETP.NE.AND P0, PT, R6, RZ, PT ;  /* 0x000000ff0600720c */ /* 0x004fda0003f05270 */
[----:B------:R-:W-:Y:S05]  /*0140*/  @P0 BRA `(.L_x_15) ;  /* 0xfffffffc00e40947 */ /* 0x000fea000383ffff */
[----:B------:R-:W-:Y:S05]  /*0150*/  BSYNC.RECONVERGENT B0 ;  /* 0x0000000000007941 */ /* 0x000fea0003800200 */
.L_x_14:
[----:B------:R-:W-:-:S13]  /*0160*/  ISETP.LE.U32.AND P0, PT, R0, UR4, PT ;  /* 0x0000000400007c0c */ /* 0x000fda000bf03070 */
[----:B------:R-:W-:Y:S05]  /*0170*/  @P0 EXIT ;  /* 0x000000000000094d */ /* 0x000fea0003800000 */
[----:B------:R-:W-:-:S05]  /*0180*/  IADD3 R6, P0, PT, R2, UR4, RZ ;  /* 0x0000000402067c10 */ /* 0x000fca000ff1e0ff */
[----:B------:R-:W-:-:S05]  /*0190*/  IMAD.X R7, RZ, RZ, R3, P0 ;  /* 0x000000ffff077224 */ /* 0x000fca00000e0603 */
[----:B------:R-:W2:Y:S01]  /*01a0*/  LDG.E.S8 R0, desc[UR6][R6.64] ;  /* 0x0000000606007981 */ /* 0x000ea2000c1e1300 */
[----:B------:R-:W-:Y:S01]  /*01b0*/  IMAD.MOV.U32 R8, RZ, RZ, 0x3b808081 ;  /* 0x3b808081ff087424 */ /* 0x000fe200078e00ff */
[----:B------:R-:W-:Y:S01]  /*01c0*/  BSSY.RECONVERGENT B1, `(.L_x_16) ;  /* 0x000000d000017945 */ /* 0x000fe20003800200 */
[----:B------:R-:W-:-:S04]  /*01d0*/  IMAD.MOV.U32 R5, RZ, RZ, 0x437f0000 ;  /* 0x437f0000ff057424 */ /* 0x000fc800078e00ff */
[----:B------:R-:W-:-:S04]  /*01e0*/  FFMA R5, R8, -R5, 1 ;  /* 0x3f80000008057423 */ /* 0x000fc80000000805 */
[----:B------:R-:W-:Y:S01]  /*01f0*/  FFMA R5, R5, R8, 0.0039215688593685626984 ;  /* 0x3b80808105057423 */ /* 0x000fe20000000008 */
[----:B--2---:R-:W0:Y:S08]  /*0200*/  I2F.S16 R0, R0 ;  /* 0x0000000000007306 */ /* 0x004e300000101400 */
[----:B0-----:R-:W0:Y:S01]  /*0210*/  FCHK P0, R0, 255 ;  /* 0x437f000000007902 */ /* 0x001e220000000000 */
[----:B------:R-:W-:-:S04]  /*0220*/  FFMA R8, R0, R5, RZ ;  /* 0x0000000500087223 */ /* 0x000fc800000000ff */
[----:B------:R-:W-:-:S04]  /*0230*/  FFMA R9, R8, -255, R0 ;  /* 0xc37f000008097823 */ /* 0x000fc80000000000 */
[----:B------:R-:W-:Y:S01]  /*0240*/  FFMA R5, R5, R9, R8 ;  /* 0x0000000905057223 */ /* 0x000fe20000000008 */
[----:B0-----:R-:W-:Y:S06]  /*0250*/  @!P0 BRA `(.L_x_17) ;  /* 0x00000000000c8947 */ /* 0x001fec0003800000 */
[----:B------:R-:W-:-:S07]  /*0260*/  MOV R6, 0x280 ;  /* 0x0000028000067802 */ /* 0x000fce0000000f00 */
[----:B------:R-:W-:Y:S05]  /*0270*/  CALL.REL.NOINC `($__internal_1_$__cuda_sm3x_div_rn_noftz_f32_slowpath) ;  /* 0x0000000000207944 */ /* 0x000fea0003c00000 */
[----:B------:R-:W-:-:S07]  /*0280*/  IMAD.MOV.U32 R5, RZ, RZ, R0 ;  /* 0x000000ffff057224 */ /* 0x000fce00078e0000 */
.L_x_17:
[----:B------:R-:W-:Y:S05]  /*0290*/  BSYNC.RECONVERGENT B1 ;  /* 0x0000000000017941 */ /* 0x000fea0003800200 */
.L_x_16:
[----:B------:R-:W0:Y:S01]  /*02a0*/  LDC.64 R6, c[0x0][0x388] ;  /* 0x0000e200ff067b82 */ /* 0x000e220000000a00 */
[----:B------:R-:W-:Y:S01]  /*02b0*/  LEA R9, R4, UR4, 0xa ;  /* 0x0000000404097c11 */ /* 0x000fe2000f8e50ff */
[----:B------:R-:W-:-:S04]  /*02c0*/  UIADD3 UR4, UPT, UPT, UR4, 0x1, URZ ;  /* 0x0000000104047890 */ /* 0x000fc8000fffe0ff */
[----:B0-----:R-:W-:-:S05]  /*02d0*/  IMAD.WIDE R6, R9, 0x4, R6 ;  /* 0x0000000409067825 */ /* 0x001fca00078e0206 */
[----:B------:R0:W-:Y:S01]  /*02e0*/  STG.E desc[UR6][R6.64], R5 ;  /* 0x0000000506007986 */ /* 0x0001e2000c101906 */
[----:B------:R-:W-:Y:S05]  /*02f0*/  BRA `(.L_x_18) ;  /* 0xfffffffc00707947 */ /* 0x000fea000383ffff */
        .weak           $__internal_1_$__cuda_sm3x_div_rn_noftz_f32_slowpath
        .type           $__internal_1_$__cuda_sm3x_div_rn_noftz_f32_slowpath,@function
        .size           $__internal_1_$__cuda_sm3x_div_rn_noftz_f32_slowpath,(.L_x_33 - $__internal_1_$__cuda_sm3x_div_rn_noftz_f32_slowpath)
$__internal_1_$__cuda_sm3x_div_rn_noftz_f32_slowpath:
[--C-:B------:R-:W-:Y:S01]  /*0300*/  SHF.R.U32.HI R5, RZ, 0x17, R0.reuse ;  /* 0x00000017ff057819 */ /* 0x100fe20000011600 */
[----:B------:R-:W-:Y:S04]  /*0310*/  BSSY.RECONVERGENT B0, `(.L_x_19) ;  /* 0x000005c000007945 */ /* 0x000fe80003800200 */
[----:B------:R-:W-:Y:S01]  /*0320*/  BSSY.RELIABLE B2, `(.L_x_20) ;  /* 0x000001a000027945 */ /* 0x000fe20003800100 */
[----:B------:R-:W-:Y:S01]  /*0330*/  LOP3.LUT R10, R5, 0xff, RZ, 0xc0, !PT ;  /* 0x000000ff050a7812 */ /* 0x000fe200078ec0ff */
[----:B------:R-:W-:-:S04]  /*0340*/  IMAD.MOV.U32 R5, RZ, RZ, R0 ;  /* 0x000000ffff057224 */ /* 0x000fc800078e0000 */
[----:B------:R-:W-:-:S05]  /*0350*/  VIADD R9, R10, 0xffffffff ;  /* 0xffffffff0a097836 */ /* 0x000fca0000000000 */
[----:B------:R-:W-:-:S13]  /*0360*/  ISETP.GT.U32.OR P0, PT, R9, 0xfd, !PT ;  /* 0x000000fd0900780c */ /* 0x000fda0007f04470 */
[----:B------:R-:W-:Y:S01]  /*0370*/  @!P0 IMAD.MOV.U32 R7, RZ, RZ, RZ ;  /* 0x000000ffff078224 */ /* 0x000fe200078e00ff */
[----:B------:R-:W-:Y:S06]  /*0380*/  @!P0 BRA `(.L_x_21) ;  /* 0x00000000004c8947 */ /* 0x000fec0003800000 */
[----:B------:R-:W-:-:S13]  /*0390*/  FSETP.GTU.FTZ.AND P0, PT, |R0|, +INF , PT ;  /* 0x7f8000000000780b */ /* 0x000fda0003f1c200 */
[----:B------:R-:W-:Y:S05]  /*03a0*/  @P0 BREAK.RELIABLE B2 ;  /* 0x0000000000020942 */ /* 0x000fea0003800100 */
[----:B------:R-:W-:Y:S05]  /*03b0*/  @P0 BRA `(.L_x_22) ;  /* 0x0000000400400947 */ /* 0x000fea0003800000 */
[----:B------:R-:W-:-:S05]  /*03c0*/  IMAD.MOV.U32 R8, RZ, RZ, 0x437f0000 ;  /* 0x437f0000ff087424 */ /* 0x000fca00078e00ff */
[----:B------:R-:W-:-:S13]  /*03d0*/  LOP3.LUT P0, RZ, R8, 0x7fffffff, R5, 0xc8, !PT ;  /* 0x7fffffff08ff7812 */ /* 0x000fda000780c805 */
[----:B------:R-:W-:Y:S05]  /*03e0*/  @!P0 BREAK.RELIABLE B2 ;  /* 0x0000000000028942 */ /* 0x000fea0003800100 */
[----:B------:R-:W-:Y:S05]  /*03f0*/  @!P0 BRA `(.L_x_23) ;  /* 0x0000000400288947 */ /* 0x000fea0003800000 */
[----:B------:R-:W-:-:S13]  /*0400*/  LOP3.LUT P0, RZ, R5, 0x7fffffff, RZ, 0xc0, !PT ;  /* 0x7fffffff05ff7812 */ /* 0x000fda000780c0ff */
[----:B------:R-:W-:Y:S05]  /*0410*/  @!P0 BREAK.RELIABLE B2 ;  /* 0x0000000000028942 */ /* 0x000fea0003800100 */
[----:B------:R-:W-:Y:S05]  /*0420*/  @!P0 BRA `(.L_x_24) ;  /* 0x0000000400148947 */ /* 0x000fea0003800000 */
[----:B------:R-:W-:Y:S02]  /*0430*/  FSETP.NEU.FTZ.AND P1, PT, |R0|, +INF , PT ;  /* 0x7f8000000000780b */ /* 0x000fe40003f3d200 */
[----:B------:R-:W-:-:S04]  /*0440*/  LOP3.LUT P0, RZ, R8, 0x7fffffff, RZ, 0xc0, !PT ;  /* 0x7fffffff08ff7812 */ /* 0x000fc8000780c0ff */
[----:B------:R-:W-:-:S13]  /*0450*/  PLOP3.LUT P0, PT, P1, P0, PT, 0x2f, 0xf2 ;  /* 0x0000000000f2781c */ /* 0x000fda0000f00577 */
[----:B------:R-:W-:Y:S05]  /*0460*/  @P0 BREAK.RELIABLE B2 ;  /* 0x0000000000020942 */ /* 0x000fea0003800100 */
[----:B------:R-:W-:Y:S05]  /*0470*/  @P0 BRA `(.L_x_25) ;  /* 0x0000000000f40947 */ /* 0x000fea0003800000 */
[----:B------:R-:W-:-:S13]  /*0480*/  ISETP.GE.AND P0, PT, R9, RZ, PT ;  /* 0x000000ff0900720c */ /* 0x000fda0003f06270 */
[----:B------:R-:W-:Y:S02]  /*0490*/  @P0 IMAD.MOV.U32 R7, RZ, RZ, RZ ;  /* 0x000000ffff070224 */ /* 0x000fe400078e00ff */
[----:B------:R-:W-:Y:S01]  /*04a0*/  @!P0 FFMA R5, R0, 1.84467440737095516160e+19, RZ ;  /* 0x5f80000000058823 */ /* 0x000fe200000000ff */
[----:B------:R-:W-:-:S07]  /*04b0*/  @!P0 IMAD.MOV.U32 R7, RZ, RZ, -0x40 ;  /* 0xffffffc0ff078424 */ /* 0x000fce00078e00ff */
.L_x_21:
[----:B------:R-:W-:Y:S05]  /*04c0*/  BSYNC.RELIABLE B2 ;  /* 0x0000000000027941 */ /* 0x000fea0003800100 */
.L_x_20:
[----:B------:R-:W-:Y:S01]  /*04d0*/  UMOV UR5, 0x437f0000 ;  /* 0x437f000000057882 */ /* 0x000fe20000000000 */
[----:B------:R-:W-:Y:S01]  /*04e0*/  VIADD R8, R10, 0xffffff81 ;  /* 0xffffff810a087836 */ /* 0x000fe20000000000 */
[----:B------:R-:W-:Y:S01]  /*04f0*/  UIADD3 UR5, UPT, UPT, UR5, -0x3800000, URZ ;  /* 0xfc80000005057890 */ /* 0x000fe2000fffe0ff */
[----:B------:R-:W-:Y:S02]  /*0500*/  BSSY.RECONVERGENT B2, `(.L_x_26) ;  /* 0x0000033000027945 */ /* 0x000fe40003800200 */
[----:B------:R-:W-:Y:S01]  /*0510*/  IMAD R0, R8, -0x800000, R5 ;  /* 0xff80000008007824 */ /* 0x000fe200078e0205 */
[----:B------:R-:W-:Y:S02]  /*0520*/  IADD3 R7, PT, PT, R7, -0x7, R8 ;  /* 0xfffffff907077810 */ /* 0x000fe40007ffe008 */
[----:B------:R-:W-:-:S03]  /*0530*/  FADD.FTZ R11, -RZ, -UR5 ;  /* 0x80000005ff0b7e21 */ /* 0x000fc60008010100 */
[----:B------:R-:W0:Y:S02]  /*0540*/  MUFU.RCP R9, UR5 ;  /* 0x0000000500097d08 */ /* 0x000e240008001000 */
[----:B0-----:R-:W-:-:S04]  /*0550*/  FFMA R10, R9, R11, 1 ;  /* 0x3f800000090a7423 */ /* 0x001fc8000000000b */
[----:B------:R-:W-:-:S04]  /*0560*/  FFMA R9, R9, R10, R9 ;  /* 0x0000000a09097223 */ /* 0x000fc80000000009 */
[----:B------:R-:W-:-:S04]  /*0570*/  FFMA R10, R0, R9, RZ ;  /* 0x00000009000a7223 */ /* 0x000fc800000000ff */
[----:B------:R-:W-:-:S04]  /*0580*/  FFMA R5, R11, R10, R0 ;  /* 0x0000000a0b057223 */ /* 0x000fc80000000000 */
[----:B------:R-:W-:-:S04]  /*0590*/  FFMA R10, R9, R5, R10 ;  /* 0x00000005090a7223 */ /* 0x000fc8000000000a */
[----:B------:R-:W-:-:S04]  /*05a0*/  FFMA R11, R11, R10, R0 ;  /* 0x0000000a0b0b7223 */ /* 0x000fc80000000000 */
[----:B------:R-:W-:-:S05]  /*05b0*/  FFMA R0, R9, R11, R10 ;  /* 0x0000000b09007223 */ /* 0x000fca000000000a */
[----:B------:R-:W-:-:S04]  /*05c0*/  SHF.R.U32.HI R5, RZ, 0x17, R0 ;  /* 0x00000017ff057819 */ /* 0x000fc80000011600 */
[----:B------:R-:W-:-:S05]  /*05d0*/  LOP3.LUT R5, R5, 0xff, RZ, 0xc0, !PT ;  /* 0x000000ff05057812 */ /* 0x000fca00078ec0ff */
[----:B------:R-:W-:-:S04]  /*05e0*/  IMAD.IADD R12, R5, 0x1, R7 ;  /* 0x00000001050c7824 */ /* 0x000fc800078e0207 */
[----:B------:R-:W-:-:S05]  /*05f0*/  VIADD R5, R12, 0xffffffff ;  /* 0xffffffff0c057836 */ /* 0x000fca0000000000 */
[----:B------:R-:W-:-:S13]  /*0600*/  ISETP.GE.U32.AND P0, PT, R5, 0xfe, PT ;  /* 0x000000fe0500780c */ /* 0x000fda0003f06070 */
[----:B------:R-:W-:Y:S05]  /*0610*/  @!P0 BRA `(.L_x_27) ;  /* 0x0000000000808947 */ /* 0x000fea0003800000 */
[----:B------:R-:W-:-:S13]  /*0620*/  ISETP.GT.AND P0, PT, R12, 0xfe, PT ;  /* 0x000000fe0c00780c */ /* 0x000fda0003f04270 */
[----:B------:R-:W-:Y:S05]  /*0630*/  @P0 BRA `(.L_x_28) ;  /* 0x00000000006c0947 */ /* 0x000fea0003800000 */
[----:B------:R-:W-:-:S13]  /*0640*/  ISETP.GE.AND P0, PT, R12, 0x1, PT ;  /* 0x000000010c00780c */ /* 0x000fda0003f06270 */
[----:B------:R-:W-:Y:S05]  /*0650*/  @P0 BRA `(.L_x_29) ;  /* 0x0000000000740947 */ /* 0x000fea0003800000 */
[----:B------:R-:W-:Y:S02]  /*0660*/  ISETP.GE.AND P0, PT, R12, -0x18, PT ;  /* 0xffffffe80c00780c */ /* 0x000fe40003f06270 */
[----:B------:R-:W-:-:S11]  /*0670*/  LOP3.LUT R0, R0, 0x80000000, RZ, 0xc0, !PT ;  /* 0x8000000000007812 */ /* 0x000fd600078ec0ff */
[----:B------:R-:W-:Y:S05]  /*0680*/  @!P0 BRA `(.L_x_29) ;  /* 0x0000000000688947 */ /* 0x000fea0003800000 */
[CCC-:B------:R-:W-:Y:S01]  /*0690*/  FFMA.RZ R5, R9.reuse, R11.reuse, R10.reuse ;  /* 0x0000000b09057223 */ /* 0x1c0fe2000000c00a */
[-CC-:B------:R-:W-:Y:S01]  /*06a0*/  FFMA.RM R8, R9, R11.reuse, R10.reuse ;  /* 0x0000000b09087223 */ /* 0x180fe2000000400a */
[C---:B------:R-:W-:Y:S02]  /*06b0*/  ISETP.NE.AND P2, PT, R12.reuse, RZ, PT ;  /* 0x000000ff0c00720c */ /* 0x040fe40003f45270 */
[C---:B------:R-:W-:Y:S02]  /*06c0*/  ISETP.NE.AND P1, PT, R12.reuse, RZ, PT ;  /* 0x000000ff0c00720c */ /* 0x040fe40003f25270 */
[----:B------:R-:W-:Y:S01]  /*06d0*/  LOP3.LUT R7, R5, 0x7fffff, RZ, 0xc0, !PT ;  /* 0x007fffff05077812 */ /* 0x000fe200078ec0ff */
[----:B------:R-:W-:Y:S01]  /*06e0*/  FFMA.RP R5, R9, R11, R10 ;  /* 0x0000000b09057223 */ /* 0x000fe2000000800a */
[----:B------:R-:W-:Y:S02]  /*06f0*/  VIADD R10, R12, 0x20 ;  /* 0x000000200c0a7836 */ /* 0x000fe40000000000 */
[----:B------:R-:W-:Y:S01]  /*0700*/  LOP3.LUT R7, R7, 0x800000, RZ, 0xfc, !PT ;  /* 0x0080000007077812 */ /* 0x000fe200078efcff */
[----:B------:R-:W-:Y:S01]  /*0710*/  IMAD.MOV R9, RZ, RZ, -R12 ;  /* 0x000000ffff097224 */ /* 0x000fe200078e0a0c */
[----:B------:R-:W-:-:S02]  /*0720*/  FSETP.NEU.FTZ.AND P0, PT, R5, R8, PT ;  /* 0x000000080500720b */ /* 0x000fc40003f1d000 */
[----:B------:R-:W-:Y:S02]  /*0730*/  SHF.L.U32 R10, R7, R10, RZ ;  /* 0x0000000a070a7219 */ /* 0x000fe400000006ff */
[----:B------:R-:W-:Y:S02]  /*0740*/  SEL R8, R9, RZ, P2 ;  /* 0x000000ff09087207 */ /* 0x000fe40001000000 */
[----:B------:R-:W-:Y:S02]  /*0750*/  ISETP.NE.AND P1, PT, R10, RZ, P1 ;  /* 0x000000ff0a00720c */ /* 0x000fe40000f25270 */
[----:B------:R-:W-:Y:S02]  /*0760*/  SHF.R.U32.HI R8, RZ, R8, R7 ;  /* 0x00000008ff087219 */ /* 0x000fe40000011607 */
[----:B------:R-:W-:Y:S02]  /*0770*/  PLOP3.LUT P0, PT, P0, P1, PT, 0xf8, 0x8f ;  /* 0x00000000008f781c */ /* 0x000fe40000703f70 */
[----:B------:R-:W-:-:S02]  /*0780*/  SHF.R.U32.HI R10, RZ, 0x1, R8 ;  /* 0x00000001ff0a7819 */ /* 0x000fc40000011608 */
[----:B------:R-:W-:-:S04]  /*0790*/  SEL R5, RZ, 0x1, !P0 ;  /* 0x00000001ff057807 */ /* 0x000fc80004000000 */
[----:B------:R-:W-:-:S04]  /*07a0*/  LOP3.LUT R5, R5, 0x1, R10, 0xf8, !PT ;  /* 0x0000000105057812 */ /* 0x000fc800078ef80a */
[----:B------:R-:W-:-:S05]  /*07b0*/  LOP3.LUT R5, R5, R8, RZ, 0xc0, !PT ;  /* 0x0000000805057212 */ /* 0x000fca00078ec0ff */
[----:B------:R-:W-:-:S05]  /*07c0*/  IMAD.IADD R5, R10, 0x1, R5 ;  /* 0x000000010a057824 */ /* 0x000fca00078e0205 */
[----:B------:R-:W-:Y:S01]  /*07d0*/  LOP3.LUT R0, R5, R0, RZ, 0xfc, !PT ;  /* 0x0000000005007212 */ /* 0x000fe200078efcff */
[----:B------:R-:W-:Y:S06]  /*07e0*/  BRA `(.L_x_29) ;  /* 0x0000000000107947 */ /* 0x000fec0003800000 */
.L_x_28:
[----:B------:R-:W-:-:S04]  /*07f0*/  LOP3.LUT R0, R0, 0x80000000, RZ, 0xc0, !PT ;  /* 0x8000000000007812 */ /* 0x000fc800078ec0ff */
[----:B------:R-:W-:Y:S01]  /*0800*/  LOP3.LUT R0, R0, 0x7f800000, RZ, 0xfc, !PT ;  /* 0x7f80000000007812 */ /* 0x000fe200078efcff */
[----:B------:R-:W-:Y:S06]  /*0810*/  BRA `(.L_x_29) ;  /* 0x0000000000047947 */ /* 0x000fec0003800000 */
.L_x_27:
[----:B------:R-:W-:-:S07]  /*0820*/  IMAD R0, R7, 0x800000, R0 ;  /* 0x0080000007007824 */ /* 0x000fce00078e0200 */
.L_x_29:
[----:B------:R-:W-:Y:S05]  /*0830*/  BSYNC.RECONVERGENT B2 ;  /* 0x0000000000027941 */ /* 0x000fea0003800200 */
.L_x_26:
[----:B------:R-:W-:Y:S05]  /*0840*/  BRA `(.L_x_30) ;  /* 0x0000000000207947 */ /* 0x000fea0003800000 */
.L_x_25:
[----:B------:R-:W-:-:S04]  /*0850*/  LOP3.LUT R0, R8, 0x80000000, R5, 0x48, !PT ;  /* 0x8000000008007812 */ /* 0x000fc800078e4805 */
[----:B------:R-:W-:Y:S01]  /*0860*/  LOP3.LUT R0, R0, 0x7f800000, RZ, 0xfc, !PT ;  /* 0x7f80000000007812 */ /* 0x000fe200078efcff */
[----:B------:R-:W-:Y:S06]  /*0870*/  BRA `(.L_x_30) ;  /* 0x0000000000147947 */ /* 0x000fec0003800000 */
.L_x_24:
[----:B------:R-:W-:Y:S01]  /*0880*/  LOP3.LUT R0, R8, 0x80000000, R5, 0x48, !PT ;  /* 0x8000000008007812 */ /* 0x000fe200078e4805 */
[----:B------:R-:W-:Y:S06]  /*0890*/  BRA `(.L_x_30) ;  /* 0x00000000000c7947 */ /* 0x000fec0003800000 */
.L_x_23:
[----:B------:R-:W0:Y:S01]  /*08a0*/  MUFU.RSQ R0, -QNAN ;  /* 0xffc0000000007908 */ /* 0x000e220000001400 */
[----:B------:R-:W-:Y:S05]  /*08b0*/  BRA `(.L_x_30) ;  /* 0x0000000000047947 */ /* 0x000fea0003800000 */
.L_x_22:
[----:B------:R-:W-:-:S07]  /*08c0*/  FADD.FTZ R0, R0, 255 ;  /* 0x437f000000007421 */ /* 0x000fce0000010000 */
.L_x_30:
[----:B------:R-:W-:Y:S05]  /*08d0*/  BSYNC.RECONVERGENT B0 ;  /* 0x0000000000007941 */ /* 0x000fea0003800200 */
.L_x_19:
[----:B------:R-:W-:-:S04]  /*08e0*/  IMAD.MOV.U32 R7, RZ, RZ, 0x0 ;  /* 0x00000000ff077424 */ /* 0x000fc800078e00ff */
[----:B0-----:R-:W-:Y:S05]  /*08f0*/  RET.REL.NODEC R6 `(_Z22tokenizeAndEmbedKernelP4PostPfi) ;  /* 0xfffffff406c07950 */ /* 0x001fea0003c3ffff */
.L_x_31:
        /* <DEDUP_REMOVED lines=16> */
.L_x_33:


//--------------------- .nv.shared.reserved.0     --------------------------
	.section	.nv.shared.reserved.0,"aw",@nobits
	.weak		__nv_reservedSMEM_offset_0_alias
	.size		__nv_reservedSMEM_offset_0_alias, 0, 64
	.other		__nv_reservedSMEM_offset_0_alias,@"STO_CUDA_RESERVED_SHARED STV_DEFAULT"
__nv_reservedSMEM_offset_0_alias:
	.zero		0
	.zero		64


//--------------------- .nv.constant0._Z23sigmoidActivationKernelPfi --------------------------
	.section	.nv.constant0._Z23sigmoidActivationKernelPfi,"a",@progbits
	.sectionflags	@""
	.align	4
.nv.constant0._Z23sigmoidActivationKernelPfi:
	.zero		908


//--------------------- .nv.constant0._Z16denseLayerKernelPfS_S_S_ii --------------------------
	.section	.nv.constant0._Z16denseLayerKernelPfS_S_S_ii,"a",@progbits
	.sectionflags	@""
	.align	4
.nv.constant0._Z16denseLayerKernelPfS_S_S_ii:
	.zero		936


//--------------------- .nv.constant0._Z22tokenizeAndEmbedKernelP4PostPfi --------------------------
	.section	.nv.constant0._Z22tokenizeAndEmbedKernelP4PostPfi,"a",@progbits
	.sectionflags	@""
	.align	4
.nv.constant0._Z22tokenizeAndEmbedKernelP4PostPfi:
	.zero		916


//--------------------- SYMBOLS --------------------------

	.type		.nv.reservedSmem.offset0,@object
	.size		.nv.reservedSmem.offset0,0x4
